//
// Generated by NVIDIA NVVM Compiler
//
// Compiler Build ID: CL-36424714
// Cuda compilation tools, release 13.0, V13.0.88
// Based on NVVM 20.0.0
//

.version 9.0
.target sm_100
.address_size 64

	// .globl	_Z22StripedToBlockedKernelPi
// _ZZ22StripedToBlockedKernelPiE12temp_storage has been demoted
// _ZZ22BlockedToStripedKernelPiE12temp_storage has been demoted
// _ZZ22ScatterToBlockedKernelPiS_E12temp_storage has been demoted
// _ZZ22ScatterToStripedKernelPiS_E12temp_storage has been demoted
.global .align 1 .b8 _ZN34_INTERNAL_ba5c662c_4_k_cu_4e3a5b5a4cuda3std3__45__cpo5beginE[1];
.global .align 1 .b8 _ZN34_INTERNAL_ba5c662c_4_k_cu_4e3a5b5a4cuda3std3__45__cpo3endE[1];
.global .align 1 .b8 _ZN34_INTERNAL_ba5c662c_4_k_cu_4e3a5b5a4cuda3std3__45__cpo6cbeginE[1];
.global .align 1 .b8 _ZN34_INTERNAL_ba5c662c_4_k_cu_4e3a5b5a4cuda3std3__45__cpo4cendE[1];
.global .align 1 .b8 _ZN34_INTERNAL_ba5c662c_4_k_cu_4e3a5b5a4cuda3std3__45__cpo6rbeginE[1];
.global .align 1 .b8 _ZN34_INTERNAL_ba5c662c_4_k_cu_4e3a5b5a4cuda3std3__45__cpo4rendE[1];
.global .align 1 .b8 _ZN34_INTERNAL_ba5c662c_4_k_cu_4e3a5b5a4cuda3std3__45__cpo7crbeginE[1];
.global .align 1 .b8 _ZN34_INTERNAL_ba5c662c_4_k_cu_4e3a5b5a4cuda3std3__45__cpo5crendE[1];
.global .align 1 .b8 _ZN34_INTERNAL_ba5c662c_4_k_cu_4e3a5b5a4cuda3std3__436_GLOBAL__N__ba5c662c_4_k_cu_4e3a5b5a6ignoreE[1];
.global .align 1 .b8 _ZN34_INTERNAL_ba5c662c_4_k_cu_4e3a5b5a4cuda3std3__419piecewise_constructE[1];
.global .align 1 .b8 _ZN34_INTERNAL_ba5c662c_4_k_cu_4e3a5b5a4cuda3std3__48in_placeE[1];
.global .align 1 .b8 _ZN34_INTERNAL_ba5c662c_4_k_cu_4e3a5b5a4cuda3std3__420unreachable_sentinelE[1];
.global .align 1 .b8 _ZN34_INTERNAL_ba5c662c_4_k_cu_4e3a5b5a4cuda3std3__47nulloptE[1];
.global .align 1 .b8 _ZN34_INTERNAL_ba5c662c_4_k_cu_4e3a5b5a4cuda3std3__48unexpectE[1];
.global .align 1 .b8 _ZN34_INTERNAL_ba5c662c_4_k_cu_4e3a5b5a4cuda3std6ranges3__45__cpo4swapE[1];
.global .align 1 .b8 _ZN34_INTERNAL_ba5c662c_4_k_cu_4e3a5b5a4cuda3std6ranges3__45__cpo9iter_moveE[1];
.global .align 1 .b8 _ZN34_INTERNAL_ba5c662c_4_k_cu_4e3a5b5a4cuda3std6ranges3__45__cpo5beginE[1];
.global .align 1 .b8 _ZN34_INTERNAL_ba5c662c_4_k_cu_4e3a5b5a4cuda3std6ranges3__45__cpo3endE[1];
.global .align 1 .b8 _ZN34_INTERNAL_ba5c662c_4_k_cu_4e3a5b5a4cuda3std6ranges3__45__cpo6cbeginE[1];
.global .align 1 .b8 _ZN34_INTERNAL_ba5c662c_4_k_cu_4e3a5b5a4cuda3std6ranges3__45__cpo4cendE[1];
.global .align 1 .b8 _ZN34_INTERNAL_ba5c662c_4_k_cu_4e3a5b5a4cuda3std6ranges3__45__cpo7advanceE[1];
.global .align 1 .b8 _ZN34_INTERNAL_ba5c662c_4_k_cu_4e3a5b5a4cuda3std6ranges3__45__cpo9iter_swapE[1];
.global .align 1 .b8 _ZN34_INTERNAL_ba5c662c_4_k_cu_4e3a5b5a4cuda3std6ranges3__45__cpo4nextE[1];
.global .align 1 .b8 _ZN34_INTERNAL_ba5c662c_4_k_cu_4e3a5b5a4cuda3std6ranges3__45__cpo4prevE[1];
.global .align 1 .b8 _ZN34_INTERNAL_ba5c662c_4_k_cu_4e3a5b5a4cuda3std6ranges3__45__cpo4dataE[1];
.global .align 1 .b8 _ZN34_INTERNAL_ba5c662c_4_k_cu_4e3a5b5a4cuda3std6ranges3__45__cpo5cdataE[1];
.global .align 1 .b8 _ZN34_INTERNAL_ba5c662c_4_k_cu_4e3a5b5a4cuda3std6ranges3__45__cpo4sizeE[1];
.global .align 1 .b8 _ZN34_INTERNAL_ba5c662c_4_k_cu_4e3a5b5a4cuda3std6ranges3__45__cpo5ssizeE[1];
.global .align 1 .b8 _ZN34_INTERNAL_ba5c662c_4_k_cu_4e3a5b5a4cuda3std6ranges3__45__cpo8distanceE[1];
.global .align 1 .b8 _ZN34_INTERNAL_ba5c662c_4_k_cu_4e3a5b5a6thrust24THRUST_300001_SM_1000_NS6system6detail10sequential3seqE[1];
.global .align 1 .b8 _ZN34_INTERNAL_ba5c662c_4_k_cu_4e3a5b5a6thrust24THRUST_300001_SM_1000_NS12placeholders2_1E[1];
.global .align 1 .b8 _ZN34_INTERNAL_ba5c662c_4_k_cu_4e3a5b5a6thrust24THRUST_300001_SM_1000_NS12placeholders2_2E[1];
.global .align 1 .b8 _ZN34_INTERNAL_ba5c662c_4_k_cu_4e3a5b5a6thrust24THRUST_300001_SM_1000_NS12placeholders2_3E[1];
.global .align 1 .b8 _ZN34_INTERNAL_ba5c662c_4_k_cu_4e3a5b5a6thrust24THRUST_300001_SM_1000_NS12placeholders2_4E[1];
.global .align 1 .b8 _ZN34_INTERNAL_ba5c662c_4_k_cu_4e3a5b5a6thrust24THRUST_300001_SM_1000_NS12placeholders2_5E[1];
.global .align 1 .b8 _ZN34_INTERNAL_ba5c662c_4_k_cu_4e3a5b5a6thrust24THRUST_300001_SM_1000_NS12placeholders2_6E[1];
.global .align 1 .b8 _ZN34_INTERNAL_ba5c662c_4_k_cu_4e3a5b5a6thrust24THRUST_300001_SM_1000_NS12placeholders2_7E[1];
.global .align 1 .b8 _ZN34_INTERNAL_ba5c662c_4_k_cu_4e3a5b5a6thrust24THRUST_300001_SM_1000_NS12placeholders2_8E[1];
.global .align 1 .b8 _ZN34_INTERNAL_ba5c662c_4_k_cu_4e3a5b5a6thrust24THRUST_300001_SM_1000_NS12placeholders2_9E[1];
.global .align 1 .b8 _ZN34_INTERNAL_ba5c662c_4_k_cu_4e3a5b5a6thrust24THRUST_300001_SM_1000_NS12placeholders3_10E[1];

.visible .entry _Z22StripedToBlockedKernelPi(
	.param .u64 .ptr .align 1 _Z22StripedToBlockedKernelPi_param_0
)
{
	.reg .b32 	%r<14>;
	.reg .b64 	%rd<5>;
	// demoted variable
	.shared .align 16 .b8 _ZZ22StripedToBlockedKernelPiE12temp_storage[2048];
	ld.param.u64 	%rd1, [_Z22StripedToBlockedKernelPi_param_0];
	cvta.to.global.u64 	%rd2, %rd1;
	mov.u32 	%r1, %tid.x;
	mul.wide.u32 	%rd3, %r1, 4;
	add.s64 	%rd4, %rd2, %rd3;
	ld.global.u32 	%r2, [%rd4];
	ld.global.u32 	%r3, [%rd4+512];
	ld.global.u32 	%r4, [%rd4+1024];
	ld.global.u32 	%r5, [%rd4+1536];
	shl.b32 	%r6, %r1, 2;
	mov.u32 	%r7, _ZZ22StripedToBlockedKernelPiE12temp_storage;
	add.s32 	%r8, %r7, %r6;
	st.shared.u32 	[%r8], %r2;
	st.shared.u32 	[%r8+512], %r3;
	st.shared.u32 	[%r8+1024], %r4;
	st.shared.u32 	[%r8+1536], %r5;
	bar.sync 	0;
	mad.lo.s32 	%r9, %r1, 12, %r8;
	ld.shared.v4.u32 	{%r10, %r11, %r12, %r13}, [%r9];
	st.global.u32 	[%rd4], %r10;
	st.global.u32 	[%rd4+512], %r11;
	st.global.u32 	[%rd4+1024], %r12;
	st.global.u32 	[%rd4+1536], %r13;
	ret;

}
	// .globl	_Z22BlockedToStripedKernelPi
.visible .entry _Z22BlockedToStripedKernelPi(
	.param .u64 .ptr .align 1 _Z22BlockedToStripedKernelPi_param_0
)
{
	.reg .b32 	%r<14>;
	.reg .b64 	%rd<5>;
	// demoted variable
	.shared .align 16 .b8 _ZZ22BlockedToStripedKernelPiE12temp_storage[2048];
	ld.param.u64 	%rd1, [_Z22BlockedToStripedKernelPi_param_0];
	cvta.to.global.u64 	%rd2, %rd1;
	mov.u32 	%r1, %tid.x;
	mul.wide.u32 	%rd3, %r1, 4;
	add.s64 	%rd4, %rd2, %rd3;
	ld.global.u32 	%r2, [%rd4];
	ld.global.u32 	%r3, [%rd4+512];
	ld.global.u32 	%r4, [%rd4+1024];
	ld.global.u32 	%r5, [%rd4+1536];
	shl.b32 	%r6, %r1, 4;
	mov.u32 	%r7, _ZZ22BlockedToStripedKernelPiE12temp_storage;
	add.s32 	%r8, %r7, %r6;
	st.shared.v4.u32 	[%r8], {%r2, %r3, %r4, %r5};
	bar.sync 	0;
	mad.lo.s32 	%r9, %r1, -12, %r8;
	ld.shared.u32 	%r10, [%r9];
	ld.shared.u32 	%r11, [%r9+512];
	ld.shared.u32 	%r12, [%r9+1024];
	ld.shared.u32 	%r13, [%r9+1536];
	st.global.u32 	[%rd4], %r10;
	st.global.u32 	[%rd4+512], %r11;
	st.global.u32 	[%rd4+1024], %r12;
	st.global.u32 	[%rd4+1536], %r13;
	ret;

}
	// .globl	_Z22ScatterToBlockedKernelPiS_
.visible .entry _Z22ScatterToBlockedKernelPiS_(
	.param .u64 .ptr .align 1 _Z22ScatterToBlockedKernelPiS__param_0,
	.param .u64 .ptr .align 1 _Z22ScatterToBlockedKernelPiS__param_1
)
{
	.reg .b32 	%r<25>;
	.reg .b64 	%rd<8>;
	// demoted variable
	.shared .align 16 .b8 _ZZ22ScatterToBlockedKernelPiS_E12temp_storage[2048];
	ld.param.u64 	%rd1, [_Z22ScatterToBlockedKernelPiS__param_0];
	ld.param.u64 	%rd2, [_Z22ScatterToBlockedKernelPiS__param_1];
	cvta.to.global.u64 	%rd3, %rd2;
	cvta.to.global.u64 	%rd4, %rd1;
	mov.u32 	%r1, %tid.x;
	mul.wide.u32 	%rd5, %r1, 4;
	add.s64 	%rd6, %rd4, %rd5;
	ld.global.u32 	%r2, [%rd6];
	ld.global.u32 	%r3, [%rd6+512];
	ld.global.u32 	%r4, [%rd6+1024];
	ld.global.u32 	%r5, [%rd6+1536];
	add.s64 	%rd7, %rd3, %rd5;
	ld.global.u32 	%r6, [%rd7];
	ld.global.u32 	%r7, [%rd7+512];
	ld.global.u32 	%r8, [%rd7+1024];
	ld.global.u32 	%r9, [%rd7+1536];
	shl.b32 	%r10, %r6, 2;
	mov.u32 	%r11, _ZZ22ScatterToBlockedKernelPiS_E12temp_storage;
	add.s32 	%r12, %r11, %r10;
	st.shared.u32 	[%r12], %r2;
	shl.b32 	%r13, %r7, 2;
	add.s32 	%r14, %r11, %r13;
	st.shared.u32 	[%r14], %r3;
	shl.b32 	%r15, %r8, 2;
	add.s32 	%r16, %r11, %r15;
	st.shared.u32 	[%r16], %r4;
	shl.b32 	%r17, %r9, 2;
	add.s32 	%r18, %r11, %r17;
	st.shared.u32 	[%r18], %r5;
	bar.sync 	0;
	shl.b32 	%r19, %r1, 4;
	add.s32 	%r20, %r11, %r19;
	ld.shared.v4.u32 	{%r21, %r22, %r23, %r24}, [%r20];
	st.global.u32 	[%rd6], %r21;
	st.global.u32 	[%rd6+512], %r22;
	st.global.u32 	[%rd6+1024], %r23;
	st.global.u32 	[%rd6+1536], %r24;
	ret;

}
	// .globl	_Z22ScatterToStripedKernelPiS_
.visible .entry _Z22ScatterToStripedKernelPiS_(
	.param .u64 .ptr .align 1 _Z22ScatterToStripedKernelPiS__param_0,
	.param .u64 .ptr .align 1 _Z22ScatterToStripedKernelPiS__param_1
)
{
	.reg .b32 	%r<25>;
	.reg .b64 	%rd<8>;
	// demoted variable
	.shared .align 16 .b8 _ZZ22ScatterToStripedKernelPiS_E12temp_storage[2048];
	ld.param.u64 	%rd1, [_Z22ScatterToStripedKernelPiS__param_0];
	ld.param.u64 	%rd2, [_Z22ScatterToStripedKernelPiS__param_1];
	cvta.to.global.u64 	%rd3, %rd2;
	cvta.to.global.u64 	%rd4, %rd1;
	mov.u32 	%r1, %tid.x;
	mul.wide.u32 	%rd5, %r1, 4;
	add.s64 	%rd6, %rd4, %rd5;
	ld.global.u32 	%r2, [%rd6];
	ld.global.u32 	%r3, [%rd6+512];
	ld.global.u32 	%r4, [%rd6+1024];
	ld.global.u32 	%r5, [%rd6+1536];
	add.s64 	%rd7, %rd3, %rd5;
	ld.global.u32 	%r6, [%rd7];
	ld.global.u32 	%r7, [%rd7+512];
	ld.global.u32 	%r8, [%rd7+1024];
	ld.global.u32 	%r9, [%rd7+1536];
	shl.b32 	%r10, %r6, 2;
	mov.u32 	%r11, _ZZ22ScatterToStripedKernelPiS_E12temp_storage;
	add.s32 	%r12, %r11, %r10;
	st.shared.u32 	[%r12], %r2;
	shl.b32 	%r13, %r7, 2;
	add.s32 	%r14, %r11, %r13;
	st.shared.u32 	[%r14], %r3;
	shl.b32 	%r15, %r8, 2;
	add.s32 	%r16, %r11, %r15;
	st.shared.u32 	[%r16], %r4;
	shl.b32 	%r17, %r9, 2;
	add.s32 	%r18, %r11, %r17;
	st.shared.u32 	[%r18], %r5;
	bar.sync 	0;
	shl.b32 	%r19, %r1, 2;
	add.s32 	%r20, %r11, %r19;
	ld.shared.u32 	%r21, [%r20];
	ld.shared.u32 	%r22, [%r20+512];
	ld.shared.u32 	%r23, [%r20+1024];
	ld.shared.u32 	%r24, [%r20+1536];
	st.global.u32 	[%rd6], %r21;
	st.global.u32 	[%rd6+512], %r22;
	st.global.u32 	[%rd6+1024], %r23;
	st.global.u32 	[%rd6+1536], %r24;
	ret;

}
	// .globl	_ZN3cub18CUB_300001_SM_10006detail11EmptyKernelIvEEvv
.visible .entry _ZN3cub18CUB_300001_SM_10006detail11EmptyKernelIvEEvv()
{


	ret;

}


// ===== COMPILED SASS (sm_100) =====

	.target	sm_100

	.elftype	@"ET_EXEC"


//--------------------- .note.nv.tkinfo           --------------------------
	.section	.note.nv.tkinfo,"",@"SHT_NOTE"
	.sectionflags	@"SHF_NOTE_NV_TKINFO"
	.tkinfo
        /*0018*/ 	.word	0x00000002
        /*0030*/ 	.string	""
        /*0030*/ 	.string	"ptxas"
        /*0030*/ 	.string	"Cuda compilation tools, release 13.0, V13.0.88"
        /*0030*/ 	.string	"Build cuda_13.0.r13.0/compiler.36424714_0"
        /*0030*/ 	.string	"-arch sm_100 -m 64 "



//--------------------- .note.nv.cuinfo           --------------------------
	.section	.note.nv.cuinfo,"",@"SHT_NOTE"
	.sectionflags	@"SHF_NOTE_NV_CUINFO"
        /*0018*/ 	.short	0x0002
        /*001a*/ 	.short	0x0064
        /*001c*/ 	.short	0x0082
	.zero		2


//--------------------- .nv.info                  --------------------------
	.section	.nv.info,"",@"SHT_CUDA_INFO"
	.align	4


	//----- nvinfo : EIATTR_REGCOUNT
	.align		4
        /*0000*/ 	.byte	0x04, 0x2f
        /*0002*/ 	.short	(.L_41 - .L_40)
	.align		4
.L_40:
        /*0004*/ 	.word	index@(_Z22StripedToBlockedKernelPi)
        /*0008*/ 	.word	0x0000000e


	//----- nvinfo : EIATTR_FRAME_SIZE
	.align		4
.L_41:
        /*000c*/ 	.byte	0x04, 0x11
        /*000e*/ 	.short	(.L_43 - .L_42)
	.align		4
.L_42:
        /*0010*/ 	.word	index@(_Z22StripedToBlockedKernelPi)
        /*0014*/ 	.word	0x00000000


	//----- nvinfo : EIATTR_REGCOUNT
	.align		4
.L_43:
        /*0018*/ 	.byte	0x04, 0x2f
        /*001a*/ 	.short	(.L_45 - .L_44)
	.align		4
.L_44:
        /*001c*/ 	.word	index@(_Z22BlockedToStripedKernelPi)
        /*0020*/ 	.word	0x00000012


	//----- nvinfo : EIATTR_FRAME_SIZE
	.align		4
.L_45:
        /*0024*/ 	.byte	0x04, 0x11
        /*0026*/ 	.short	(.L_47 - .L_46)
	.align		4
.L_46:
        /*0028*/ 	.word	index@(_Z22BlockedToStripedKernelPi)
        /*002c*/ 	.word	0x00000000


	//----- nvinfo : EIATTR_REGCOUNT
	.align		4
.L_47:
        /*0030*/ 	.byte	0x04, 0x2f
        /*0032*/ 	.short	(.L_49 - .L_48)
	.align		4
.L_48:
        /*0034*/ 	.word	index@(_Z22ScatterToBlockedKernelPiS_)
        /*0038*/ 	.word	0x00000016


	//----- nvinfo : EIATTR_FRAME_SIZE
	.align		4
.L_49:
        /*003c*/ 	.byte	0x04, 0x11
        /*003e*/ 	.short	(.L_51 - .L_50)
	.align		4
.L_50:
        /*0040*/ 	.word	index@(_Z22ScatterToBlockedKernelPiS_)
        /*0044*/ 	.word	0x00000000


	//----- nvinfo : EIATTR_REGCOUNT
	.align		4
.L_51:
        /*0048*/ 	.byte	0x04, 0x2f
        /*004a*/ 	.short	(.L_53 - .L_52)
	.align		4
.L_52:
        /*004c*/ 	.word	index@(_Z22ScatterToStripedKernelPiS_)
        /*0050*/ 	.word	0x00000016


	//----- nvinfo : EIATTR_FRAME_SIZE
	.align		4
.L_53:
        /*0054*/ 	.byte	0x04, 0x11
        /*0056*/ 	.short	(.L_55 - .L_54)
	.align		4
.L_54:
        /*0058*/ 	.word	index@(_Z22ScatterToStripedKernelPiS_)
        /*005c*/ 	.word	0x00000000


	//----- nvinfo : EIATTR_REGCOUNT
	.align		4
.L_55:
        /*0060*/ 	.byte	0x04, 0x2f
        /*0062*/ 	.short	(.L_57 - .L_56)
	.align		4
.L_56:
        /*0064*/ 	.word	index@(_ZN3cub18CUB_300001_SM_10006detail11EmptyKernelIvEEvv)
        /*0068*/ 	.word	0x00000004


	//----- nvinfo : EIATTR_FRAME_SIZE
	.align		4
.L_57:
        /*006c*/ 	.byte	0x04, 0x11
        /*006e*/ 	.short	(.L_59 - .L_58)
	.align		4
.L_58:
        /*0070*/ 	.word	index@(_ZN3cub18CUB_300001_SM_10006detail11EmptyKernelIvEEvv)
        /*0074*/ 	.word	0x00000000


	//----- nvinfo : EIATTR_MIN_STACK_SIZE
	.align		4
.L_59:
        /*0078*/ 	.byte	0x04, 0x12
        /*007a*/ 	.short	(.L_61 - .L_60)
	.align		4
.L_60:
        /*007c*/ 	.word	index@(_ZN3cub18CUB_300001_SM_10006detail11EmptyKernelIvEEvv)
        /*0080*/ 	.word	0x00000000


	//----- nvinfo : EIATTR_MIN_STACK_SIZE
	.align		4
.L_61:
        /*0084*/ 	.byte	0x04, 0x12
        /*0086*/ 	.short	(.L_63 - .L_62)
	.align		4
.L_62:
        /*0088*/ 	.word	index@(_Z22ScatterToStripedKernelPiS_)
        /*008c*/ 	.word	0x00000000


	//----- nvinfo : EIATTR_MIN_STACK_SIZE
	.align		4
.L_63:
        /*0090*/ 	.byte	0x04, 0x12
        /*0092*/ 	.short	(.L_65 - .L_64)
	.align		4
.L_64:
        /*0094*/ 	.word	index@(_Z22ScatterToBlockedKernelPiS_)
        /*0098*/ 	.word	0x00000000


	//----- nvinfo : EIATTR_MIN_STACK_SIZE
	.align		4
.L_65:
        /*009c*/ 	.byte	0x04, 0x12
        /*009e*/ 	.short	(.L_67 - .L_66)
	.align		4
.L_66:
        /*00a0*/ 	.word	index@(_Z22BlockedToStripedKernelPi)
        /*00a4*/ 	.word	0x00000000


	//----- nvinfo : EIATTR_MIN_STACK_SIZE
	.align		4
.L_67:
        /*00a8*/ 	.byte	0x04, 0x12
        /*00aa*/ 	.short	(.L_69 - .L_68)
	.align		4
.L_68:
        /*00ac*/ 	.word	index@(_Z22StripedToBlockedKernelPi)
        /*00b0*/ 	.word	0x00000000
.L_69:


//--------------------- .nv.compat                --------------------------
	.section	.nv.compat,"",@"SHT_CUDA_COMPAT_INFO"
	.align	4
        /*0000*/ 	.byte	0x02, 0x09, 0x00, 0x00, 0x02, 0x02, 0x01, 0x00, 0x02, 0x05, 0x05, 0x00, 0x03, 0x07, 0x01, 0x01
        /*0010*/ 	.byte	0x02, 0x03, 0x00, 0x00, 0x02, 0x06, 0x01, 0x00, 0x04, 0x0b, 0x08, 0x00, 0x09, 0x00, 0x00, 0x00
        /*0020*/ 	.byte	0x00, 0x00, 0x00, 0x00


//--------------------- .nv.info._ZN3cub18CUB_300001_SM_10006detail11EmptyKernelIvEEvv --------------------------
	.section	.nv.info._ZN3cub18CUB_300001_SM_10006detail11EmptyKernelIvEEvv,"",@"SHT_CUDA_INFO"
	.sectionflags	@""
	.align	4


	//----- nvinfo : EIATTR_CUDA_API_VERSION
	.align		4
        /*0000*/ 	.byte	0x04, 0x37
        /*0002*/ 	.short	(.L_71 - .L_70)
.L_70:
        /*0004*/ 	.word	0x00000082


	//----- nvinfo : EIATTR_SPARSE_MMA_MASK
	.align		4
.L_71:
        /*0008*/ 	.byte	0x03, 0x50
        /*000a*/ 	.short	0x0000


	//----- nvinfo : EIATTR_MAXREG_COUNT
	.align		4
        /*000c*/ 	.byte	0x03, 0x1b
        /*000e*/ 	.short	0x00ff


	//----- nvinfo : EIATTR_MERCURY_ISA_VERSION
	.align		4
        /*0010*/ 	.byte	0x03, 0x5f
        /*0012*/ 	.short	0x0101


	//----- nvinfo : EIATTR_VRC_CTA_INIT_COUNT
	.align		4
        /*0014*/ 	.byte	0x02, 0x4a
	.zero		1
	.zero		1


	//----- nvinfo : EIATTR_EXIT_INSTR_OFFSETS
	.align		4
        /*0018*/ 	.byte	0x04, 0x1c
        /*001a*/ 	.short	(.L_73 - .L_72)


	//   ....[0]....
.L_72:
        /*001c*/ 	.word	0x00000010


	//----- nvinfo : EIATTR_SW_WAR
	.align		4
.L_73:
        /*0020*/ 	.byte	0x04, 0x36
        /*0022*/ 	.short	(.L_75 - .L_74)
.L_74:
        /*0024*/ 	.word	0x00000008
.L_75:


//--------------------- .nv.info._Z22ScatterToStripedKernelPiS_ --------------------------
	.section	.nv.info._Z22ScatterToStripedKernelPiS_,"",@"SHT_CUDA_INFO"
	.sectionflags	@""
	.align	4


	//----- nvinfo : EIATTR_CUDA_API_VERSION
	.align		4
        /*0000*/ 	.byte	0x04, 0x37
        /*0002*/ 	.short	(.L_77 - .L_76)
.L_76:
        /*0004*/ 	.word	0x00000082


	//----- nvinfo : EIATTR_KPARAM_INFO
	.align		4
.L_77:
        /*0008*/ 	.byte	0x04, 0x17
        /*000a*/ 	.short	(.L_79 - .L_78)
.L_78:
        /*000c*/ 	.word	0x00000000
        /*0010*/ 	.short	0x0001
        /*0012*/ 	.short	0x0008
        /*0014*/ 	.byte	0x00, 0xf5, 0x21, 0x00


	//----- nvinfo : EIATTR_KPARAM_INFO
	.align		4
.L_79:
        /*0018*/ 	.byte	0x04, 0x17
        /*001a*/ 	.short	(.L_81 - .L_80)
.L_80:
        /*001c*/ 	.word	0x00000000
        /*0020*/ 	.short	0x0000
        /*0022*/ 	.short	0x0000
        /*0024*/ 	.byte	0x00, 0xf5, 0x21, 0x00


	//----- nvinfo : EIATTR_SPARSE_MMA_MASK
	.align		4
.L_81:
        /*0028*/ 	.byte	0x03, 0x50
        /*002a*/ 	.short	0x0000


	//----- nvinfo : EIATTR_MAXREG_COUNT
	.align		4
        /*002c*/ 	.byte	0x03, 0x1b
        /*002e*/ 	.short	0x00ff


	//----- nvinfo : EIATTR_NUM_BARRIERS
	.align		4
        /*0030*/ 	.byte	0x02, 0x4c
        /*0032*/ 	.byte	0x01
	.zero		1


	//----- nvinfo : EIATTR_MERCURY_ISA_VERSION
	.align		4
        /*0034*/ 	.byte	0x03, 0x5f
        /*0036*/ 	.short	0x0101


	//----- nvinfo : EIATTR_VRC_CTA_INIT_COUNT
	.align		4
        /*0038*/ 	.byte	0x02, 0x4a
	.zero		1
	.zero		1


	//----- nvinfo : EIATTR_EXIT_INSTR_OFFSETS
	.align		4
        /*003c*/ 	.byte	0x04, 0x1c
        /*003e*/ 	.short	(.L_83 - .L_82)


	//   ....[0]....
.L_82:
        /*0040*/ 	.word	0x00000240


	//----- nvinfo : EIATTR_CBANK_PARAM_SIZE
	.align		4
.L_83:
        /*0044*/ 	.byte	0x03, 0x19
        /*0046*/ 	.short	0x0010


	//----- nvinfo : EIATTR_PARAM_CBANK
	.align		4
        /*0048*/ 	.byte	0x04, 0x0a
        /*004a*/ 	.short	(.L_85 - .L_84)
	.align		4
.L_84:
        /*004c*/ 	.word	index@(.nv.constant0._Z22ScatterToStripedKernelPiS_)
        /*0050*/ 	.short	0x0380
        /*0052*/ 	.short	0x0010


	//----- nvinfo : EIATTR_SW_WAR
	.align		4
.L_85:
        /*0054*/ 	.byte	0x04, 0x36
        /*0056*/ 	.short	(.L_87 - .L_86)
.L_86:
        /*0058*/ 	.word	0x00000008
.L_87:


//--------------------- .nv.info._Z22ScatterToBlockedKernelPiS_ --------------------------
	.section	.nv.info._Z22ScatterToBlockedKernelPiS_,"",@"SHT_CUDA_INFO"
	.sectionflags	@""
	.align	4


	//----- nvinfo : EIATTR_CUDA_API_VERSION
	.align		4
        /*0000*/ 	.byte	0x04, 0x37
        /*0002*/ 	.short	(.L_89 - .L_88)
.L_88:
        /*0004*/ 	.word	0x00000082


	//----- nvinfo : EIATTR_KPARAM_INFO
	.align		4
.L_89:
        /*0008*/ 	.byte	0x04, 0x17
        /*000a*/ 	.short	(.L_91 - .L_90)
.L_90:
        /*000c*/ 	.word	0x00000000
        /*0010*/ 	.short	0x0001
        /*0012*/ 	.short	0x0008
        /*0014*/ 	.byte	0x00, 0xf5, 0x21, 0x00


	//----- nvinfo : EIATTR_KPARAM_INFO
	.align		4
.L_91:
        /*0018*/ 	.byte	0x04, 0x17
        /*001a*/ 	.short	(.L_93 - .L_92)
.L_92:
        /*001c*/ 	.word	0x00000000
        /*0020*/ 	.short	0x0000
        /*0022*/ 	.short	0x0000
        /*0024*/ 	.byte	0x00, 0xf5, 0x21, 0x00


	//----- nvinfo : EIATTR_SPARSE_MMA_MASK
	.align		4
.L_93:
        /*0028*/ 	.byte	0x03, 0x50
        /*002a*/ 	.short	0x0000


	//----- nvinfo : EIATTR_MAXREG_COUNT
	.align		4
        /*002c*/ 	.byte	0x03, 0x1b
        /*002e*/ 	.short	0x00ff


	//----- nvinfo : EIATTR_NUM_BARRIERS
	.align		4
        /*0030*/ 	.byte	0x02, 0x4c
        /*0032*/ 	.byte	0x01
	.zero		1


	//----- nvinfo : EIATTR_MERCURY_ISA_VERSION
	.align		4
        /*0034*/ 	.byte	0x03, 0x5f
        /*0036*/ 	.short	0x0101


	//----- nvinfo : EIATTR_VRC_CTA_INIT_COUNT
	.align		4
        /*0038*/ 	.byte	0x02, 0x4a
	.zero		1
	.zero		1


	//----- nvinfo : EIATTR_EXIT_INSTR_OFFSETS
	.align		4
        /*003c*/ 	.byte	0x04, 0x1c
        /*003e*/ 	.short	(.L_95 - .L_94)


	//   ....[0]....
.L_94:
        /*0040*/ 	.word	0x00000210


	//----- nvinfo : EIATTR_CBANK_PARAM_SIZE
	.align		4
.L_95:
        /*0044*/ 	.byte	0x03, 0x19
        /*0046*/ 	.short	0x0010


	//----- nvinfo : EIATTR_PARAM_CBANK
	.align		4
        /*0048*/ 	.byte	0x04, 0x0a
        /*004a*/ 	.short	(.L_97 - .L_96)
	.align		4
.L_96:
        /*004c*/ 	.word	index@(.nv.constant0._Z22ScatterToBlockedKernelPiS_)
        /*0050*/ 	.short	0x0380
        /*0052*/ 	.short	0x0010


	//----- nvinfo : EIATTR_SW_WAR
	.align		4
.L_97:
        /*0054*/ 	.byte	0x04, 0x36
        /*0056*/ 	.short	(.L_99 - .L_98)
.L_98:
        /*0058*/ 	.word	0x00000008
.L_99:


//--------------------- .nv.info._Z22BlockedToStripedKernelPi --------------------------
	.section	.nv.info._Z22BlockedToStripedKernelPi,"",@"SHT_CUDA_INFO"
	.sectionflags	@""
	.align	4


	//----- nvinfo : EIATTR_CUDA_API_VERSION
	.align		4
        /*0000*/ 	.byte	0x04, 0x37
        /*0002*/ 	.short	(.L_101 - .L_100)
.L_100:
        /*0004*/ 	.word	0x00000082


	//----- nvinfo : EIATTR_KPARAM_INFO
	.align		4
.L_101:
        /*0008*/ 	.byte	0x04, 0x17
        /*000a*/ 	.short	(.L_103 - .L_102)
.L_102:
        /*000c*/ 	.word	0x00000000
        /*0010*/ 	.short	0x0000
        /*0012*/ 	.short	0x0000
        /*0014*/ 	.byte	0x00, 0xf5, 0x21, 0x00


	//----- nvinfo : EIATTR_SPARSE_MMA_MASK
	.align		4
.L_103:
        /*0018*/ 	.byte	0x03, 0x50
        /*001a*/ 	.short	0x0000


	//----- nvinfo : EIATTR_MAXREG_COUNT
	.align		4
        /*001c*/ 	.byte	0x03, 0x1b
        /*001e*/ 	.short	0x00ff


	//----- nvinfo : EIATTR_NUM_BARRIERS
	.align		4
        /*0020*/ 	.byte	0x02, 0x4c
        /*0022*/ 	.byte	0x01
	.zero		1


	//----- nvinfo : EIATTR_MERCURY_ISA_VERSION
	.align		4
        /*0024*/ 	.byte	0x03, 0x5f
        /*0026*/ 	.short	0x0101


	//----- nvinfo : EIATTR_VRC_CTA_INIT_COUNT
	.align		4
        /*0028*/ 	.byte	0x02, 0x4a
	.zero		1
	.zero		1


	//----- nvinfo : EIATTR_EXIT_INSTR_OFFSETS
	.align		4
        /*002c*/ 	.byte	0x04, 0x1c
        /*002e*/ 	.short	(.L_105 - .L_104)


	//   ....[0]....
.L_104:
        /*0030*/ 	.word	0x00000180


	//----- nvinfo : EIATTR_CBANK_PARAM_SIZE
	.align		4
.L_105:
        /*0034*/ 	.byte	0x03, 0x19
        /*0036*/ 	.short	0x0008


	//----- nvinfo : EIATTR_PARAM_CBANK
	.align		4
        /*0038*/ 	.byte	0x04, 0x0a
        /*003a*/ 	.short	(.L_107 - .L_106)
	.align		4
.L_106:
        /*003c*/ 	.word	index@(.nv.constant0._Z22BlockedToStripedKernelPi)
        /*0040*/ 	.short	0x0380
        /*0042*/ 	.short	0x0008


	//----- nvinfo : EIATTR_SW_WAR
	.align		4
.L_107:
        /*0044*/ 	.byte	0x04, 0x36
        /*0046*/ 	.short	(.L_109 - .L_108)
.L_108:
        /*0048*/ 	.word	0x00000008
.L_109:


//--------------------- .nv.info._Z22StripedToBlockedKernelPi --------------------------
	.section	.nv.info._Z22StripedToBlockedKernelPi,"",@"SHT_CUDA_INFO"
	.sectionflags	@""
	.align	4


	//----- nvinfo : EIATTR_CUDA_API_VERSION
	.align		4
        /*0000*/ 	.byte	0x04, 0x37
        /*0002*/ 	.short	(.L_111 - .L_110)
.L_110:
        /*0004*/ 	.word	0x00000082


	//----- nvinfo : EIATTR_KPARAM_INFO
	.align		4
.L_111:
        /*0008*/ 	.byte	0x04, 0x17
        /*000a*/ 	.short	(.L_113 - .L_112)
.L_112:
        /*000c*/ 	.word	0x00000000
        /*0010*/ 	.short	0x0000
        /*0012*/ 	.short	0x0000
        /*0014*/ 	.byte	0x00, 0xf5, 0x21, 0x00


	//----- nvinfo : EIATTR_SPARSE_MMA_MASK
	.align		4
.L_113:
        /*0018*/ 	.byte	0x03, 0x50
        /*001a*/ 	.short	0x0000


	//----- nvinfo : EIATTR_MAXREG_COUNT
	.align		4
        /*001c*/ 	.byte	0x03, 0x1b
        /*001e*/ 	.short	0x00ff


	//----- nvinfo : EIATTR_NUM_BARRIERS
	.align		4
        /*0020*/ 	.byte	0x02, 0x4c
        /*0022*/ 	.byte	0x01
	.zero		1


	//----- nvinfo : EIATTR_MERCURY_ISA_VERSION
	.align		4
        /*0024*/ 	.byte	0x03, 0x5f
        /*0026*/ 	.short	0x0101


	//----- nvinfo : EIATTR_VRC_CTA_INIT_COUNT
	.align		4
        /*0028*/ 	.byte	0x02, 0x4a
	.zero		1
	.zero		1


	//----- nvinfo : EIATTR_EXIT_INSTR_OFFSETS
	.align		4
        /*002c*/ 	.byte	0x04, 0x1c
        /*002e*/ 	.short	(.L_115 - .L_114)


	//   ....[0]....
.L_114:
        /*0030*/ 	.word	0x00000180


	//----- nvinfo : EIATTR_CBANK_PARAM_SIZE
	.align		4
.L_115:
        /*0034*/ 	.byte	0x03, 0x19
        /*0036*/ 	.short	0x0008


	//----- nvinfo : EIATTR_PARAM_CBANK
	.align		4
        /*0038*/ 	.byte	0x04, 0x0a
        /*003a*/ 	.short	(.L_117 - .L_116)
	.align		4
.L_116:
        /*003c*/ 	.word	index@(.nv.constant0._Z22StripedToBlockedKernelPi)
        /*0040*/ 	.short	0x0380
        /*0042*/ 	.short	0x0008


	//----- nvinfo : EIATTR_SW_WAR
	.align		4
.L_117:
        /*0044*/ 	.byte	0x04, 0x36
        /*0046*/ 	.short	(.L_119 - .L_118)
.L_118:
        /*0048*/ 	.word	0x00000008
.L_119:


//--------------------- .nv.callgraph             --------------------------
	.section	.nv.callgraph,"",@"SHT_CUDA_CALLGRAPH"
	.align	4
	.sectionentsize	8
	.align		4
        /*0000*/ 	.word	0x00000000
	.align		4
        /*0004*/ 	.word	0xffffffff
	.align		4
        /*0008*/ 	.word	0x00000000
	.align		4
        /*000c*/ 	.word	0xfffffffe
	.align		4
        /*0010*/ 	.word	0x00000000
	.align		4
        /*0014*/ 	.word	0xfffffffd
	.align		4
        /*0018*/ 	.word	0x00000000
	.align		4
        /*001c*/ 	.word	0xfffffffc


//--------------------- .nv.constant4             --------------------------
	.section	.nv.constant4,"a",@progbits
	.align	8
	.align		8
.nv.constant4:
        /*0000*/ 	.dword	_ZN34_INTERNAL_ba5c662c_4_k_cu_4e3a5b5a4cuda3std3__45__cpo5beginE
	.align		8
        /*0008*/ 	.dword	_ZN34_INTERNAL_ba5c662c_4_k_cu_4e3a5b5a4cuda3std3__45__cpo3endE
	.align		8
        /*0010*/ 	.dword	_ZN34_INTERNAL_ba5c662c_4_k_cu_4e3a5b5a4cuda3std3__45__cpo6cbeginE
	.align		8
        /*0018*/ 	.dword	_ZN34_INTERNAL_ba5c662c_4_k_cu_4e3a5b5a4cuda3std3__45__cpo4cendE
	.align		8
        /*0020*/ 	.dword	_ZN34_INTERNAL_ba5c662c_4_k_cu_4e3a5b5a4cuda3std3__45__cpo6rbeginE
	.align		8
        /*0028*/ 	.dword	_ZN34_INTERNAL_ba5c662c_4_k_cu_4e3a5b5a4cuda3std3__45__cpo4rendE
	.align		8
        /*0030*/ 	.dword	_ZN34_INTERNAL_ba5c662c_4_k_cu_4e3a5b5a4cuda3std3__45__cpo7crbeginE
	.align		8
        /*0038*/ 	.dword	_ZN34_INTERNAL_ba5c662c_4_k_cu_4e3a5b5a4cuda3std3__45__cpo5crendE
	.align		8
        /*0040*/ 	.dword	_ZN34_INTERNAL_ba5c662c_4_k_cu_4e3a5b5a4cuda3std3__436_GLOBAL__N__ba5c662c_4_k_cu_4e3a5b5a6ignoreE
	.align		8
        /*0048*/ 	.dword	_ZN34_INTERNAL_ba5c662c_4_k_cu_4e3a5b5a4cuda3std3__419piecewise_constructE
	.align		8
        /*0050*/ 	.dword	_ZN34_INTERNAL_ba5c662c_4_k_cu_4e3a5b5a4cuda3std3__48in_placeE
	.align		8
        /*0058*/ 	.dword	_ZN34_INTERNAL_ba5c662c_4_k_cu_4e3a5b5a4cuda3std3__420unreachable_sentinelE
	.align		8
        /*0060*/ 	.dword	_ZN34_INTERNAL_ba5c662c_4_k_cu_4e3a5b5a4cuda3std3__47nulloptE
	.align		8
        /*0068*/ 	.dword	_ZN34_INTERNAL_ba5c662c_4_k_cu_4e3a5b5a4cuda3std3__48unexpectE
	.align		8
        /*0070*/ 	.dword	_ZN34_INTERNAL_ba5c662c_4_k_cu_4e3a5b5a4cuda3std6ranges3__45__cpo4swapE
	.align		8
        /*0078*/ 	.dword	_ZN34_INTERNAL_ba5c662c_4_k_cu_4e3a5b5a4cuda3std6ranges3__45__cpo9iter_moveE
	.align		8
        /*0080*/ 	.dword	_ZN34_INTERNAL_ba5c662c_4_k_cu_4e3a5b5a4cuda3std6ranges3__45__cpo5beginE
	.align		8
        /*0088*/ 	.dword	_ZN34_INTERNAL_ba5c662c_4_k_cu_4e3a5b5a4cuda3std6ranges3__45__cpo3endE
	.align		8
        /*0090*/ 	.dword	_ZN34_INTERNAL_ba5c662c_4_k_cu_4e3a5b5a4cuda3std6ranges3__45__cpo6cbeginE
	.align		8
        /*0098*/ 	.dword	_ZN34_INTERNAL_ba5c662c_4_k_cu_4e3a5b5a4cuda3std6ranges3__45__cpo4cendE
	.align		8
        /*00a0*/ 	.dword	_ZN34_INTERNAL_ba5c662c_4_k_cu_4e3a5b5a4cuda3std6ranges3__45__cpo7advanceE
	.align		8
        /*00a8*/ 	.dword	_ZN34_INTERNAL_ba5c662c_4_k_cu_4e3a5b5a4cuda3std6ranges3__45__cpo9iter_swapE
	.align		8
        /*00b0*/ 	.dword	_ZN34_INTERNAL_ba5c662c_4_k_cu_4e3a5b5a4cuda3std6ranges3__45__cpo4nextE
	.align		8
        /*00b8*/ 	.dword	_ZN34_INTERNAL_ba5c662c_4_k_cu_4e3a5b5a4cuda3std6ranges3__45__cpo4prevE
	.align		8
        /*00c0*/ 	.dword	_ZN34_INTERNAL_ba5c662c_4_k_cu_4e3a5b5a4cuda3std6ranges3__45__cpo4dataE
	.align		8
        /*00c8*/ 	.dword	_ZN34_INTERNAL_ba5c662c_4_k_cu_4e3a5b5a4cuda3std6ranges3__45__cpo5cdataE
	.align		8
        /*00d0*/ 	.dword	_ZN34_INTERNAL_ba5c662c_4_k_cu_4e3a5b5a4cuda3std6ranges3__45__cpo4sizeE
	.align		8
        /*00d8*/ 	.dword	_ZN34_INTERNAL_ba5c662c_4_k_cu_4e3a5b5a4cuda3std6ranges3__45__cpo5ssizeE
	.align		8
        /*00e0*/ 	.dword	_ZN34_INTERNAL_ba5c662c_4_k_cu_4e3a5b5a4cuda3std6ranges3__45__cpo8distanceE
	.align		8
        /*00e8*/ 	.dword	_ZN34_INTERNAL_ba5c662c_4_k_cu_4e3a5b5a6thrust24THRUST_300001_SM_1000_NS6system6detail10sequential3seqE
	.align		8
        /*00f0*/ 	.dword	_ZN34_INTERNAL_ba5c662c_4_k_cu_4e3a5b5a6thrust24THRUST_300001_SM_1000_NS12placeholders2_1E
	.align		8
        /*00f8*/ 	.dword	_ZN34_INTERNAL_ba5c662c_4_k_cu_4e3a5b5a6thrust24THRUST_300001_SM_1000_NS12placeholders2_2E
	.align		8
        /*0100*/ 	.dword	_ZN34_INTERNAL_ba5c662c_4_k_cu_4e3a5b5a6thrust24THRUST_300001_SM_1000_NS12placeholders2_3E
	.align		8
        /*0108*/ 	.dword	_ZN34_INTERNAL_ba5c662c_4_k_cu_4e3a5b5a6thrust24THRUST_300001_SM_1000_NS12placeholders2_4E
	.align		8
        /*0110*/ 	.dword	_ZN34_INTERNAL_ba5c662c_4_k_cu_4e3a5b5a6thrust24THRUST_300001_SM_1000_NS12placeholders2_5E
	.align		8
        /*0118*/ 	.dword	_ZN34_INTERNAL_ba5c662c_4_k_cu_4e3a5b5a6thrust24THRUST_300001_SM_1000_NS12placeholders2_6E
	.align		8
        /*0120*/ 	.dword	_ZN34_INTERNAL_ba5c662c_4_k_cu_4e3a5b5a6thrust24THRUST_300001_SM_1000_NS12placeholders2_7E
	.align		8
        /*0128*/ 	.dword	_ZN34_INTERNAL_ba5c662c_4_k_cu_4e3a5b5a6thrust24THRUST_300001_SM_1000_NS12placeholders2_8E
	.align		8
        /*0130*/ 	.dword	_ZN34_INTERNAL_ba5c662c_4_k_cu_4e3a5b5a6thrust24THRUST_300001_SM_1000_NS12placeholders2_9E
	.align		8
        /*0138*/ 	.dword	_ZN34_INTERNAL_ba5c662c_4_k_cu_4e3a5b5a6thrust24THRUST_300001_SM_1000_NS12placeholders3_10E


//--------------------- .text._ZN3cub18CUB_300001_SM_10006detail11EmptyKernelIvEEvv --------------------------
	.section	.text._ZN3cub18CUB_300001_SM_10006detail11EmptyKernelIvEEvv,"ax",@progbits
	.align	128
        .global         _ZN3cub18CUB_300001_SM_10006detail11EmptyKernelIvEEvv
        .type           _ZN3cub18CUB_300001_SM_10006detail11EmptyKernelIvEEvv,@function
        .size           _ZN3cub18CUB_300001_SM_10006detail11EmptyKernelIvEEvv,(.L_x_5 - _ZN3cub18CUB_300001_SM_10006detail11EmptyKernelIvEEvv)
        .other          _ZN3cub18CUB_300001_SM_10006detail11EmptyKernelIvEEvv,@"STO_CUDA_ENTRY STV_DEFAULT"
_ZN3cub18CUB_300001_SM_10006detail11EmptyKernelIvEEvv:
.text._ZN3cub18CUB_300001_SM_10006detail11EmptyKernelIvEEvv:
[----:B------:R-:W-:Y:S01]  /*0000*/  LDC R1, c[0x0][0x37c] ;  /* 0x0000df00ff017b82 */ /* 0x000fe20000000800 */
[----:B------:R-:W-:Y:S05]  /*0010*/  EXIT ;  /* 0x000000000000794d */ /* 0x000fea0003800000 */
.L_x_0:
[----:B------:R-:W-:-:S00]  /*0020*/  BRA `(.L_x_0) ;  /* 0xfffffffc00fc7947 */ /* 0x000fc0000383ffff */
[----:B------:R-:W-:-:S00]  /*0030*/  NOP ;  /* 0x0000000000007918 */ /* 0x000fc00000000000 */
        /* <DEDUP_REMOVED lines=12> */
.L_x_5:


//--------------------- .text._Z22ScatterToStripedKernelPiS_ --------------------------
	.section	.text._Z22ScatterToStripedKernelPiS_,"ax",@progbits
	.align	128
        .global         _Z22ScatterToStripedKernelPiS_
        .type           _Z22ScatterToStripedKernelPiS_,@function
        .size           _Z22ScatterToStripedKernelPiS_,(.L_x_6 - _Z22ScatterToStripedKernelPiS_)
        .other          _Z22ScatterToStripedKernelPiS_,@"STO_CUDA_ENTRY STV_DEFAULT"
_Z22ScatterToStripedKernelPiS_:
.text._Z22ScatterToStripedKernelPiS_:
[----:B------:R-:W-:Y:S01]  /*0000*/  LDC R1, c[0x0][0x37c] ;  /* 0x0000df00ff017b82 */ /* 0x000fe20000000800 */
[----:B------:R-:W0:Y:S07]  /*0010*/  S2R R15, SR_TID.X ;  /* 0x00000000000f7919 */ /* 0x000e2e0000002100 */
[----:B------:R-:W0:Y:S01]  /*0020*/  LDC.64 R4, c[0x0][0x388] ;  /* 0x0000e200ff047b82 */ /* 0x000e220000000a00 */
[----:B------:R-:W1:Y:S07]  /*0030*/  LDCU.64 UR6, c[0x0][0x358] ;  /* 0x00006b00ff0677ac */ /* 0x000e6e0008000a00 */
[----:B------:R-:W2:Y:S01]  /*0040*/  LDC.64 R2, c[0x0][0x380] ;  /* 0x0000e000ff027b82 */ /* 0x000ea20000000a00 */
[----:B0-----:R-:W-:-:S04]  /*0050*/  IMAD.WIDE.U32 R4, R15, 0x4, R4 ;  /* 0x000000040f047825 */ /* 0x001fc800078e0004 */
[----:B--2---:R-:W-:Y:S01]  /*0060*/  IMAD.WIDE.U32 R2, R15, 0x4, R2 ;  /* 0x000000040f027825 */ /* 0x004fe200078e0002 */
[----:B-1----:R-:W2:Y:S04]  /*0070*/  LDG.E R9, desc[UR6][R4.64] ;  /* 0x0000000604097981 */ /* 0x002ea8000c1e1900 */
[----:B------:R-:W3:Y:S04]  /*0080*/  LDG.E R10, desc[UR6][R4.64+0x200] ;  /* 0x00020006040a7981 */ /* 0x000ee8000c1e1900 */
[----:B------:R-:W4:Y:S04]  /*0090*/  LDG.E R11, desc[UR6][R4.64+0x400] ;  /* 0x00040006040b7981 */ /* 0x000f28000c1e1900 */
[----:B------:R0:W5:Y:S04]  /*00a0*/  LDG.E R12, desc[UR6][R4.64+0x600] ;  /* 0x00060006040c7981 */ /* 0x000168000c1e1900 */
[----:B------:R-:W5:Y:S04]  /*00b0*/  LDG.E R0, desc[UR6][R2.64] ;  /* 0x0000000602007981 */ /* 0x000f68000c1e1900 */
[----:B------:R-:W5:Y:S04]  /*00c0*/  LDG.E R6, desc[UR6][R2.64+0x200] ;  /* 0x0002000602067981 */ /* 0x000f68000c1e1900 */
[----:B------:R-:W5:Y:S04]  /*00d0*/  LDG.E R7, desc[UR6][R2.64+0x400] ;  /* 0x0004000602077981 */ /* 0x000f68000c1e1900 */
[----:B------:R-:W5:Y:S01]  /*00e0*/  LDG.E R8, desc[UR6][R2.64+0x600] ;  /* 0x0006000602087981 */ /* 0x000f62000c1e1900 */
[----:B------:R-:W1:Y:S01]  /*00f0*/  S2UR UR5, SR_CgaCtaId ;  /* 0x00000000000579c3 */ /* 0x000e620000008800 */
[----:B------:R-:W-:-:S02]  /*0100*/  UMOV UR4, 0x400 ;  /* 0x0000040000047882 */ /* 0x000fc40000000000 */
[----:B-1----:R-:W-:-:S06]  /*0110*/  ULEA UR4, UR5, UR4, 0x18 ;  /* 0x0000000405047291 */ /* 0x002fcc000f8ec0ff */
[----:B0-----:R-:W-:Y:S02]  /*0120*/  LEA R4, R15, UR4, 0x2 ;  /* 0x000000040f047c11 */ /* 0x001fe4000f8e10ff */
[----:B--2---:R-:W-:Y:S02]  /*0130*/  LEA R9, R9, UR4, 0x2 ;  /* 0x0000000409097c11 */ /* 0x004fe4000f8e10ff */
[----:B---3--:R-:W-:Y:S02]  /*0140*/  LEA R13, R10, UR4, 0x2 ;  /* 0x000000040a0d7c11 */ /* 0x008fe4000f8e10ff */
[----:B----4-:R-:W-:Y:S02]  /*0150*/  LEA R10, R11, UR4, 0x2 ;  /* 0x000000040b0a7c11 */ /* 0x010fe4000f8e10ff */
[----:B-----5:R-:W-:Y:S01]  /*0160*/  LEA R5, R12, UR4, 0x2 ;  /* 0x000000040c057c11 */ /* 0x020fe2000f8e10ff */
[----:B------:R-:W-:Y:S04]  /*0170*/  STS [R9], R0 ;  /* 0x0000000009007388 */ /* 0x000fe80000000800 */
[----:B------:R-:W-:Y:S04]  /*0180*/  STS [R13], R6 ;  /* 0x000000060d007388 */ /* 0x000fe80000000800 */
[----:B------:R-:W-:Y:S04]  /*0190*/  STS [R10], R7 ;  /* 0x000000070a007388 */ /* 0x000fe80000000800 */
[----:B------:R-:W-:Y:S01]  /*01a0*/  STS [R5], R8 ;  /* 0x0000000805007388 */ /* 0x000fe20000000800 */
[----:B------:R-:W-:Y:S06]  /*01b0*/  BAR.SYNC.DEFER_BLOCKING 0x0 ;  /* 0x0000000000007b1d */ /* 0x000fec0000010000 */
[----:B------:R-:W0:Y:S04]  /*01c0*/  LDS R11, [R4] ;  /* 0x00000000040b7984 */ /* 0x000e280000000800 */
[----:B------:R-:W1:Y:S04]  /*01d0*/  LDS R15, [R4+0x200] ;  /* 0x00020000040f7984 */ /* 0x000e680000000800 */
[----:B------:R-:W2:Y:S04]  /*01e0*/  LDS R17, [R4+0x400] ;  /* 0x0004000004117984 */ /* 0x000ea80000000800 */
[----:B------:R-:W3:Y:S04]  /*01f0*/  LDS R19, [R4+0x600] ;  /* 0x0006000004137984 */ /* 0x000ee80000000800 */
[----:B0-----:R-:W-:Y:S04]  /*0200*/  STG.E desc[UR6][R2.64], R11 ;  /* 0x0000000b02007986 */ /* 0x001fe8000c101906 */
[----:B-1----:R-:W-:Y:S04]  /*0210*/  STG.E desc[UR6][R2.64+0x200], R15 ;  /* 0x0002000f02007986 */ /* 0x002fe8000c101906 */
[----:B--2---:R-:W-:Y:S04]  /*0220*/  STG.E desc[UR6][R2.64+0x400], R17 ;  /* 0x0004001102007986 */ /* 0x004fe8000c101906 */
[----:B---3--:R-:W-:Y:S01]  /*0230*/  STG.E desc[UR6][R2.64+0x600], R19 ;  /* 0x0006001302007986 */ /* 0x008fe2000c101906 */
[----:B------:R-:W-:Y:S05]  /*0240*/  EXIT ;  /* 0x000000000000794d */ /* 0x000fea0003800000 */
.L_x_1:
        /* <DEDUP_REMOVED lines=11> */
.L_x_6:


//--------------------- .text._Z22ScatterToBlockedKernelPiS_ --------------------------
	.section	.text._Z22ScatterToBlockedKernelPiS_,"ax",@progbits
	.align	128
        .global         _Z22ScatterToBlockedKernelPiS_
        .type           _Z22ScatterToBlockedKernelPiS_,@function
        .size           _Z22ScatterToBlockedKernelPiS_,(.L_x_7 - _Z22ScatterToBlockedKernelPiS_)
        .other          _Z22ScatterToBlockedKernelPiS_,@"STO_CUDA_ENTRY STV_DEFAULT"
_Z22ScatterToBlockedKernelPiS_:
.text._Z22ScatterToBlockedKernelPiS_:
        /* <DEDUP_REMOVED lines=28> */
[----:B------:R-:W0:Y:S04]  /*01c0*/  LDS.128 R16, [R4] ;  /* 0x0000000004107984 */ /* 0x000e280000000c00 */
[----:B0-----:R-:W-:Y:S04]  /*01d0*/  STG.E desc[UR6][R2.64], R16 ;  /* 0x0000001002007986 */ /* 0x001fe8000c101906 */
[----:B------:R-:W-:Y:S04]  /*01e0*/  STG.E desc[UR6][R2.64+0x200], R17 ;  /* 0x0002001102007986 */ /* 0x000fe8000c101906 */
[----:B------:R-:W-:Y:S04]  /*01f0*/  STG.E desc[UR6][R2.64+0x400], R18 ;  /* 0x0004001202007986 */ /* 0x000fe8000c101906 */
[----:B------:R-:W-:Y:S01]  /*0200*/  STG.E desc[UR6][R2.64+0x600], R19 ;  /* 0x0006001302007986 */ /* 0x000fe2000c101906 */
[----:B------:R-:W-:Y:S05]  /*0210*/  EXIT ;  /* 0x000000000000794d */ /* 0x000fea0003800000 */
.L_x_2:
        /* <DEDUP_REMOVED lines=14> */
.L_x_7:


//--------------------- .text._Z22BlockedToStripedKernelPi --------------------------
	.section	.text._Z22BlockedToStripedKernelPi,"ax",@progbits
	.align	128
        .global         _Z22BlockedToStripedKernelPi
        .type           _Z22BlockedToStripedKernelPi,@function
        .size           _Z22BlockedToStripedKernelPi,(.L_x_8 - _Z22BlockedToStripedKernelPi)
        .other          _Z22BlockedToStripedKernelPi,@"STO_CUDA_ENTRY STV_DEFAULT"
_Z22BlockedToStripedKernelPi:
.text._Z22BlockedToStripedKernelPi:
[----:B------:R-:W-:Y:S01]  /*0000*/  LDC R1, c[0x0][0x37c] ;  /* 0x0000df00ff017b82 */ /* 0x000fe20000000800 */
[----:B------:R-:W0:Y:S07]  /*0010*/  S2R R9, SR_TID.X ;  /* 0x0000000000097919 */ /* 0x000e2e0000002100 */
[----:B------:R-:W0:Y:S01]  /*0020*/  LDC.64 R2, c[0x0][0x380] ;  /* 0x0000e000ff027b82 */ /* 0x000e220000000a00 */
[----:B------:R-:W1:Y:S01]  /*0030*/  LDCU.64 UR6, c[0x0][0x358] ;  /* 0x00006b00ff0677ac */ /* 0x000e620008000a00 */
[----:B0-----:R-:W-:-:S05]  /*0040*/  IMAD.WIDE.U32 R2, R9, 0x4, R2 ;  /* 0x0000000409027825 */ /* 0x001fca00078e0002 */
[----:B-1----:R-:W2:Y:S04]  /*0050*/  LDG.E R4, desc[UR6][R2.64] ;  /* 0x0000000602047981 */ /* 0x002ea8000c1e1900 */
[----:B------:R-:W2:Y:S04]  /*0060*/  LDG.E R5, desc[UR6][R2.64+0x200] ;  /* 0x0002000602057981 */ /* 0x000ea8000c1e1900 */
[----:B------:R-:W2:Y:S04]  /*0070*/  LDG.E R6, desc[UR6][R2.64+0x400] ;  /* 0x0004000602067981 */ /* 0x000ea8000c1e1900 */
[----:B------:R-:W2:Y:S01]  /*0080*/  LDG.E R7, desc[UR6][R2.64+0x600] ;  /* 0x0006000602077981 */ /* 0x000ea2000c1e1900 */
[----:B------:R-:W0:Y:S01]  /*0090*/  S2UR UR5, SR_CgaCtaId ;  /* 0x00000000000579c3 */ /* 0x000e220000008800 */
[----:B------:R-:W-:-:S02]  /*00a0*/  UMOV UR4, 0x400 ;  /* 0x0000040000047882 */ /* 0x000fc40000000000 */
[----:B0-----:R-:W-:-:S06]  /*00b0*/  ULEA UR4, UR5, UR4, 0x18 ;  /* 0x0000000405047291 */ /* 0x001fcc000f8ec0ff */
[----:B------:R-:W-:-:S05]  /*00c0*/  LEA R0, R9, UR4, 0x4 ;  /* 0x0000000409007c11 */ /* 0x000fca000f8e20ff */
[----:B------:R-:W-:Y:S01]  /*00d0*/  IMAD R8, R9, -0xc, R0 ;  /* 0xfffffff409087824 */ /* 0x000fe200078e0200 */
[----:B--2---:R-:W-:Y:S01]  /*00e0*/  STS.128 [R0], R4 ;  /* 0x0000000400007388 */ /* 0x004fe20000000c00 */
        /* <DEDUP_REMOVED lines=10> */
.L_x_3:
        /* <DEDUP_REMOVED lines=15> */
.L_x_8:


//--------------------- .text._Z22StripedToBlockedKernelPi --------------------------
	.section	.text._Z22StripedToBlockedKernelPi,"ax",@progbits
	.align	128
        .global         _Z22StripedToBlockedKernelPi
        .type           _Z22StripedToBlockedKernelPi,@function
        .size           _Z22StripedToBlockedKernelPi,(.L_x_9 - _Z22StripedToBlockedKernelPi)
        .other          _Z22StripedToBlockedKernelPi,@"STO_CUDA_ENTRY STV_DEFAULT"
_Z22StripedToBlockedKernelPi:
.text._Z22StripedToBlockedKernelPi:
[----:B------:R-:W-:Y:S01]  /*0000*/  LDC R1, c[0x0][0x37c] ;  /* 0x0000df00ff017b82 */ /* 0x000fe20000000800 */
[----:B------:R-:W0:Y:S07]  /*0010*/  S2R R8, SR_TID.X ;  /* 0x0000000000087919 */ /* 0x000e2e0000002100 */
[----:B------:R-:W0:Y:S01]  /*0020*/  LDC.64 R2, c[0x0][0x380] ;  /* 0x0000e000ff027b82 */ /* 0x000e220000000a00 */
[----:B------:R-:W1:Y:S01]  /*0030*/  LDCU.64 UR6, c[0x0][0x358] ;  /* 0x00006b00ff0677ac */ /* 0x000e620008000a00 */
[----:B0-----:R-:W-:-:S05]  /*0040*/  IMAD.WIDE.U32 R2, R8, 0x4, R2 ;  /* 0x0000000408027825 */ /* 0x001fca00078e0002 */
[----:B-1----:R-:W2:Y:S04]  /*0050*/  LDG.E R0, desc[UR6][R2.64] ;  /* 0x0000000602007981 */ /* 0x002ea8000c1e1900 */
[----:B------:R-:W3:Y:S04]  /*0060*/  LDG.E R4, desc[UR6][R2.64+0x200] ;  /* 0x0002000602047981 */ /* 0x000ee8000c1e1900 */
[----:B------:R-:W4:Y:S04]  /*0070*/  LDG.E R5, desc[UR6][R2.64+0x400] ;  /* 0x0004000602057981 */ /* 0x000f28000c1e1900 */
[----:B------:R-:W5:Y:S01]  /*0080*/  LDG.E R6, desc[UR6][R2.64+0x600] ;  /* 0x0006000602067981 */ /* 0x000f62000c1e1900 */
[----:B------:R-:W0:Y:S01]  /*0090*/  S2UR UR5, SR_CgaCtaId ;  /* 0x00000000000579c3 */ /* 0x000e220000008800 */
[----:B------:R-:W-:-:S02]  /*00a0*/  UMOV UR4, 0x400 ;  /* 0x0000040000047882 */ /* 0x000fc40000000000 */
[----:B0-----:R-:W-:-:S06]  /*00b0*/  ULEA UR4, UR5, UR4, 0x18 ;  /* 0x0000000405047291 */ /* 0x001fcc000f8ec0ff */
[----:B------:R-:W-:-:S05]  /*00c0*/  LEA R7, R8, UR4, 0x2 ;  /* 0x0000000408077c11 */ /* 0x000fca000f8e10ff */
[----:B------:R-:W-:Y:S01]  /*00d0*/  IMAD R8, R8, 0xc, R7 ;  /* 0x0000000c08087824 */ /* 0x000fe200078e0207 */
[----:B--2---:R-:W-:Y:S04]  /*00e0*/  STS [R7], R0 ;  /* 0x0000000007007388 */ /* 0x004fe80000000800 */
[----:B---3--:R-:W-:Y:S04]  /*00f0*/  STS [R7+0x200], R4 ;  /* 0x0002000407007388 */ /* 0x008fe80000000800 */
[----:B----4-:R-:W-:Y:S04]  /*0100*/  STS [R7+0x400], R5 ;  /* 0x0004000507007388 */ /* 0x010fe80000000800 */
[----:B-----5:R-:W-:Y:S01]  /*0110*/  STS [R7+0x600], R6 ;  /* 0x0006000607007388 */ /* 0x020fe20000000800 */
[----:B------:R-:W-:Y:S06]  /*0120*/  BAR.SYNC.DEFER_BLOCKING 0x0 ;  /* 0x0000000000007b1d */ /* 0x000fec0000010000 */
[----:B------:R-:W0:Y:S04]  /*0130*/  LDS.128 R8, [R8] ;  /* 0x0000000008087984 */ /* 0x000e280000000c00 */
[----:B0-----:R-:W-:Y:S04]  /*0140*/  STG.E desc[UR6][R2.64], R8 ;  /* 0x0000000802007986 */ /* 0x001fe8000c101906 */
[----:B------:R-:W-:Y:S04]  /*0150*/  STG.E desc[UR6][R2.64+0x200], R9 ;  /* 0x0002000902007986 */ /* 0x000fe8000c101906 */
[----:B------:R-:W-:Y:S04]  /*0160*/  STG.E desc[UR6][R2.64+0x400], R10 ;  /* 0x0004000a02007986 */ /* 0x000fe8000c101906 */
[----:B------:R-:W-:Y:S01]  /*0170*/  STG.E desc[UR6][R2.64+0x600], R11 ;  /* 0x0006000b02007986 */ /* 0x000fe2000c101906 */
[----:B------:R-:W-:Y:S05]  /*0180*/  EXIT ;  /* 0x000000000000794d */ /* 0x000fea0003800000 */
.L_x_4:
        /* <DEDUP_REMOVED lines=15> */
.L_x_9:


//--------------------- .nv.shared.reserved.0     --------------------------
	.section	.nv.shared.reserved.0,"aw",@nobits
	.weak		__nv_reservedSMEM_offset_0_alias
	.size		__nv_reservedSMEM_offset_0_alias, 0, 64
	.other		__nv_reservedSMEM_offset_0_alias,@"STO_CUDA_RESERVED_SHARED STV_DEFAULT"
__nv_reservedSMEM_offset_0_alias:
	.zero		0
	.zero		64


//--------------------- .nv.global                --------------------------
	.section	.nv.global,"aw",@nobits
.nv.global:
	.type		_ZN34_INTERNAL_ba5c662c_4_k_cu_4e3a5b5a6thrust24THRUST_300001_SM_1000_NS12placeholders2_5E,@object
	.size		_ZN34_INTERNAL_ba5c662c_4_k_cu_4e3a5b5a6thrust24THRUST_300001_SM_1000_NS12placeholders2_5E,(_ZN34_INTERNAL_ba5c662c_4_k_cu_4e3a5b5a4cuda3std3__45__cpo6cbeginE - _ZN34_INTERNAL_ba5c662c_4_k_cu_4e3a5b5a6thrust24THRUST_300001_SM_1000_NS12placeholders2_5E)
_ZN34_INTERNAL_ba5c662c_4_k_cu_4e3a5b5a6thrust24THRUST_300001_SM_1000_NS12placeholders2_5E:
	.zero		1
	.type		_ZN34_INTERNAL_ba5c662c_4_k_cu_4e3a5b5a4cuda3std3__45__cpo6cbeginE,@object
	.size		_ZN34_INTERNAL_ba5c662c_4_k_cu_4e3a5b5a4cuda3std3__45__cpo6cbeginE,(_ZN34_INTERNAL_ba5c662c_4_k_cu_4e3a5b5a4cuda3std6ranges3__45__cpo6cbeginE - _ZN34_INTERNAL_ba5c662c_4_k_cu_4e3a5b5a4cuda3std3__45__cpo6cbeginE)
_ZN34_INTERNAL_ba5c662c_4_k_cu_4e3a5b5a4cuda3std3__45__cpo6cbeginE:
	.zero		1
	.type		_ZN34_INTERNAL_ba5c662c_4_k_cu_4e3a5b5a4cuda3std6ranges3__45__cpo6cbeginE,@object
	.size		_ZN34_INTERNAL_ba5c662c_4_k_cu_4e3a5b5a4cuda3std6ranges3__45__cpo6cbeginE,(_ZN34_INTERNAL_ba5c662c_4_k_cu_4e3a5b5a4cuda3std3__48in_placeE - _ZN34_INTERNAL_ba5c662c_4_k_cu_4e3a5b5a4cuda3std6ranges3__45__cpo6cbeginE)
_ZN34_INTERNAL_ba5c662c_4_k_cu_4e3a5b5a4cuda3std6ranges3__45__cpo6cbeginE:
	.zero		1
	.type		_ZN34_INTERNAL_ba5c662c_4_k_cu_4e3a5b5a4cuda3std3__48in_placeE,@object
	.size		_ZN34_INTERNAL_ba5c662c_4_k_cu_4e3a5b5a4cuda3std3__48in_placeE,(_ZN34_INTERNAL_ba5c662c_4_k_cu_4e3a5b5a4cuda3std6ranges3__45__cpo4sizeE - _ZN34_INTERNAL_ba5c662c_4_k_cu_4e3a5b5a4cuda3std3__48in_placeE)
_ZN34_INTERNAL_ba5c662c_4_k_cu_4e3a5b5a4cuda3std3__48in_placeE:
	.zero		1
	.type		_ZN34_INTERNAL_ba5c662c_4_k_cu_4e3a5b5a4cuda3std6ranges3__45__cpo4sizeE,@object
	.size		_ZN34_INTERNAL_ba5c662c_4_k_cu_4e3a5b5a4cuda3std6ranges3__45__cpo4sizeE,(_ZN34_INTERNAL_ba5c662c_4_k_cu_4e3a5b5a6thrust24THRUST_300001_SM_1000_NS12placeholders2_9E - _ZN34_INTERNAL_ba5c662c_4_k_cu_4e3a5b5a4cuda3std6ranges3__45__cpo4sizeE)
_ZN34_INTERNAL_ba5c662c_4_k_cu_4e3a5b5a4cuda3std6ranges3__45__cpo4sizeE:
	.zero		1
	.type		_ZN34_INTERNAL_ba5c662c_4_k_cu_4e3a5b5a6thrust24THRUST_300001_SM_1000_NS12placeholders2_9E,@object
	.size		_ZN34_INTERNAL_ba5c662c_4_k_cu_4e3a5b5a6thrust24THRUST_300001_SM_1000_NS12placeholders2_9E,(_ZN34_INTERNAL_ba5c662c_4_k_cu_4e3a5b5a4cuda3std3__45__cpo7crbeginE - _ZN34_INTERNAL_ba5c662c_4_k_cu_4e3a5b5a6thrust24THRUST_300001_SM_1000_NS12placeholders2_9E)
_ZN34_INTERNAL_ba5c662c_4_k_cu_4e3a5b5a6thrust24THRUST_300001_SM_1000_NS12placeholders2_9E:
	.zero		1
	.type		_ZN34_INTERNAL_ba5c662c_4_k_cu_4e3a5b5a4cuda3std3__45__cpo7crbeginE,@object
	.size		_ZN34_INTERNAL_ba5c662c_4_k_cu_4e3a5b5a4cuda3std3__45__cpo7crbeginE,(_ZN34_INTERNAL_ba5c662c_4_k_cu_4e3a5b5a4cuda3std6ranges3__45__cpo4nextE - _ZN34_INTERNAL_ba5c662c_4_k_cu_4e3a5b5a4cuda3std3__45__cpo7crbeginE)
_ZN34_INTERNAL_ba5c662c_4_k_cu_4e3a5b5a4cuda3std3__45__cpo7crbeginE:
	.zero		1
	.type		_ZN34_INTERNAL_ba5c662c_4_k_cu_4e3a5b5a4cuda3std6ranges3__45__cpo4nextE,@object
	.size		_ZN34_INTERNAL_ba5c662c_4_k_cu_4e3a5b5a4cuda3std6ranges3__45__cpo4nextE,(_ZN34_INTERNAL_ba5c662c_4_k_cu_4e3a5b5a4cuda3std6ranges3__45__cpo4swapE - _ZN34_INTERNAL_ba5c662c_4_k_cu_4e3a5b5a4cuda3std6ranges3__45__cpo4nextE)
_ZN34_INTERNAL_ba5c662c_4_k_cu_4e3a5b5a4cuda3std6ranges3__45__cpo4nextE:
	.zero		1
	.type		_ZN34_INTERNAL_ba5c662c_4_k_cu_4e3a5b5a4cuda3std6ranges3__45__cpo4swapE,@object
	.size		_ZN34_INTERNAL_ba5c662c_4_k_cu_4e3a5b5a4cuda3std6ranges3__45__cpo4swapE,(_ZN34_INTERNAL_ba5c662c_4_k_cu_4e3a5b5a6thrust24THRUST_300001_SM_1000_NS12placeholders2_1E - _ZN34_INTERNAL_ba5c662c_4_k_cu_4e3a5b5a4cuda3std6ranges3__45__cpo4swapE)
_ZN34_INTERNAL_ba5c662c_4_k_cu_4e3a5b5a4cuda3std6ranges3__45__cpo4swapE:
	.zero		1
	.type		_ZN34_INTERNAL_ba5c662c_4_k_cu_4e3a5b5a6thrust24THRUST_300001_SM_1000_NS12placeholders2_1E,@object
	.size		_ZN34_INTERNAL_ba5c662c_4_k_cu_4e3a5b5a6thrust24THRUST_300001_SM_1000_NS12placeholders2_1E,(_ZN34_INTERNAL_ba5c662c_4_k_cu_4e3a5b5a6thrust24THRUST_300001_SM_1000_NS12placeholders2_3E - _ZN34_INTERNAL_ba5c662c_4_k_cu_4e3a5b5a6thrust24THRUST_300001_SM_1000_NS12placeholders2_1E)
_ZN34_INTERNAL_ba5c662c_4_k_cu_4e3a5b5a6thrust24THRUST_300001_SM_1000_NS12placeholders2_1E:
	.zero		1
	.type		_ZN34_INTERNAL_ba5c662c_4_k_cu_4e3a5b5a6thrust24THRUST_300001_SM_1000_NS12placeholders2_3E,@object
	.size		_ZN34_INTERNAL_ba5c662c_4_k_cu_4e3a5b5a6thrust24THRUST_300001_SM_1000_NS12placeholders2_3E,(_ZN34_INTERNAL_ba5c662c_4_k_cu_4e3a5b5a4cuda3std3__45__cpo5beginE - _ZN34_INTERNAL_ba5c662c_4_k_cu_4e3a5b5a6thrust24THRUST_300001_SM_1000_NS12placeholders2_3E)
_ZN34_INTERNAL_ba5c662c_4_k_cu_4e3a5b5a6thrust24THRUST_300001_SM_1000_NS12placeholders2_3E:
	.zero		1
	.type		_ZN34_INTERNAL_ba5c662c_4_k_cu_4e3a5b5a4cuda3std3__45__cpo5beginE,@object
	.size		_ZN34_INTERNAL_ba5c662c_4_k_cu_4e3a5b5a4cuda3std3__45__cpo5beginE,(_ZN34_INTERNAL_ba5c662c_4_k_cu_4e3a5b5a4cuda3std6ranges3__45__cpo5beginE - _ZN34_INTERNAL_ba5c662c_4_k_cu_4e3a5b5a4cuda3std3__45__cpo5beginE)
_ZN34_INTERNAL_ba5c662c_4_k_cu_4e3a5b5a4cuda3std3__45__cpo5beginE:
	.zero		1
	.type		_ZN34_INTERNAL_ba5c662c_4_k_cu_4e3a5b5a4cuda3std6ranges3__45__cpo5beginE,@object
	.size		_ZN34_INTERNAL_ba5c662c_4_k_cu_4e3a5b5a4cuda3std6ranges3__45__cpo5beginE,(_ZN34_INTERNAL_ba5c662c_4_k_cu_4e3a5b5a4cuda3std3__436_GLOBAL__N__ba5c662c_4_k_cu_4e3a5b5a6ignoreE - _ZN34_INTERNAL_ba5c662c_4_k_cu_4e3a5b5a4cuda3std6ranges3__45__cpo5beginE)
_ZN34_INTERNAL_ba5c662c_4_k_cu_4e3a5b5a4cuda3std6ranges3__45__cpo5beginE:
	.zero		1
	.type		_ZN34_INTERNAL_ba5c662c_4_k_cu_4e3a5b5a4cuda3std3__436_GLOBAL__N__ba5c662c_4_k_cu_4e3a5b5a6ignoreE,@object
	.size		_ZN34_INTERNAL_ba5c662c_4_k_cu_4e3a5b5a4cuda3std3__436_GLOBAL__N__ba5c662c_4_k_cu_4e3a5b5a6ignoreE,(_ZN34_INTERNAL_ba5c662c_4_k_cu_4e3a5b5a4cuda3std6ranges3__45__cpo4dataE - _ZN34_INTERNAL_ba5c662c_4_k_cu_4e3a5b5a4cuda3std3__436_GLOBAL__N__ba5c662c_4_k_cu_4e3a5b5a6ignoreE)
_ZN34_INTERNAL_ba5c662c_4_k_cu_4e3a5b5a4cuda3std3__436_GLOBAL__N__ba5c662c_4_k_cu_4e3a5b5a6ignoreE:
	.zero		1
	.type		_ZN34_INTERNAL_ba5c662c_4_k_cu_4e3a5b5a4cuda3std6ranges3__45__cpo4dataE,@object
	.size		_ZN34_INTERNAL_ba5c662c_4_k_cu_4e3a5b5a4cuda3std6ranges3__45__cpo4dataE,(_ZN34_INTERNAL_ba5c662c_4_k_cu_4e3a5b5a6thrust24THRUST_300001_SM_1000_NS12placeholders2_7E - _ZN34_INTERNAL_ba5c662c_4_k_cu_4e3a5b5a4cuda3std6ranges3__45__cpo4dataE)
_ZN34_INTERNAL_ba5c662c_4_k_cu_4e3a5b5a4cuda3std6ranges3__45__cpo4dataE:
	.zero		1
	.type		_ZN34_INTERNAL_ba5c662c_4_k_cu_4e3a5b5a6thrust24THRUST_300001_SM_1000_NS12placeholders2_7E,@object
	.size		_ZN34_INTERNAL_ba5c662c_4_k_cu_4e3a5b5a6thrust24THRUST_300001_SM_1000_NS12placeholders2_7E,(_ZN34_INTERNAL_ba5c662c_4_k_cu_4e3a5b5a4cuda3std3__45__cpo6rbeginE - _ZN34_INTERNAL_ba5c662c_4_k_cu_4e3a5b5a6thrust24THRUST_300001_SM_1000_NS12placeholders2_7E)
_ZN34_INTERNAL_ba5c662c_4_k_cu_4e3a5b5a6thrust24THRUST_300001_SM_1000_NS12placeholders2_7E:
	.zero		1
	.type		_ZN34_INTERNAL_ba5c662c_4_k_cu_4e3a5b5a4cuda3std3__45__cpo6rbeginE,@object
	.size		_ZN34_INTERNAL_ba5c662c_4_k_cu_4e3a5b5a4cuda3std3__45__cpo6rbeginE,(_ZN34_INTERNAL_ba5c662c_4_k_cu_4e3a5b5a4cuda3std6ranges3__45__cpo7advanceE - _ZN34_INTERNAL_ba5c662c_4_k_cu_4e3a5b5a4cuda3std3__45__cpo6rbeginE)
_ZN34_INTERNAL_ba5c662c_4_k_cu_4e3a5b5a4cuda3std3__45__cpo6rbeginE:
	.zero		1
	.type		_ZN34_INTERNAL_ba5c662c_4_k_cu_4e3a5b5a4cuda3std6ranges3__45__cpo7advanceE,@object
	.size		_ZN34_INTERNAL_ba5c662c_4_k_cu_4e3a5b5a4cuda3std6ranges3__45__cpo7advanceE,(_ZN34_INTERNAL_ba5c662c_4_k_cu_4e3a5b5a4cuda3std3__47nulloptE - _ZN34_INTERNAL_ba5c662c_4_k_cu_4e3a5b5a4cuda3std6ranges3__45__cpo7advanceE)
_ZN34_INTERNAL_ba5c662c_4_k_cu_4e3a5b5a4cuda3std6ranges3__45__cpo7advanceE:
	.zero		1
	.type		_ZN34_INTERNAL_ba5c662c_4_k_cu_4e3a5b5a4cuda3std3__47nulloptE,@object
	.size		_ZN34_INTERNAL_ba5c662c_4_k_cu_4e3a5b5a4cuda3std3__47nulloptE,(_ZN34_INTERNAL_ba5c662c_4_k_cu_4e3a5b5a4cuda3std6ranges3__45__cpo8distanceE - _ZN34_INTERNAL_ba5c662c_4_k_cu_4e3a5b5a4cuda3std3__47nulloptE)
_ZN34_INTERNAL_ba5c662c_4_k_cu_4e3a5b5a4cuda3std3__47nulloptE:
	.zero		1
	.type		_ZN34_INTERNAL_ba5c662c_4_k_cu_4e3a5b5a4cuda3std6ranges3__45__cpo8distanceE,@object
	.size		_ZN34_INTERNAL_ba5c662c_4_k_cu_4e3a5b5a4cuda3std6ranges3__45__cpo8distanceE,(_ZN34_INTERNAL_ba5c662c_4_k_cu_4e3a5b5a6thrust24THRUST_300001_SM_1000_NS12placeholders2_6E - _ZN34_INTERNAL_ba5c662c_4_k_cu_4e3a5b5a4cuda3std6ranges3__45__cpo8distanceE)
_ZN34_INTERNAL_ba5c662c_4_k_cu_4e3a5b5a4cuda3std6ranges3__45__cpo8distanceE:
	.zero		1
	.type		_ZN34_INTERNAL_ba5c662c_4_k_cu_4e3a5b5a6thrust24THRUST_300001_SM_1000_NS12placeholders2_6E,@object
	.size		_ZN34_INTERNAL_ba5c662c_4_k_cu_4e3a5b5a6thrust24THRUST_300001_SM_1000_NS12placeholders2_6E,(_ZN34_INTERNAL_ba5c662c_4_k_cu_4e3a5b5a4cuda3std3__45__cpo4cendE - _ZN34_INTERNAL_ba5c662c_4_k_cu_4e3a5b5a6thrust24THRUST_300001_SM_1000_NS12placeholders2_6E)
_ZN34_INTERNAL_ba5c662c_4_k_cu_4e3a5b5a6thrust24THRUST_300001_SM_1000_NS12placeholders2_6E:
	.zero		1
	.type		_ZN34_INTERNAL_ba5c662c_4_k_cu_4e3a5b5a4cuda3std3__45__cpo4cendE,@object
	.size		_ZN34_INTERNAL_ba5c662c_4_k_cu_4e3a5b5a4cuda3std3__45__cpo4cendE,(_ZN34_INTERNAL_ba5c662c_4_k_cu_4e3a5b5a4cuda3std6ranges3__45__cpo4cendE - _ZN34_INTERNAL_ba5c662c_4_k_cu_4e3a5b5a4cuda3std3__45__cpo4cendE)
_ZN34_INTERNAL_ba5c662c_4_k_cu_4e3a5b5a4cuda3std3__45__cpo4cendE:
	.zero		1
	.type		_ZN34_INTERNAL_ba5c662c_4_k_cu_4e3a5b5a4cuda3std6ranges3__45__cpo4cendE,@object
	.size		_ZN34_INTERNAL_ba5c662c_4_k_cu_4e3a5b5a4cuda3std6ranges3__45__cpo4cendE,(_ZN34_INTERNAL_ba5c662c_4_k_cu_4e3a5b5a4cuda3std3__420unreachable_sentinelE - _ZN34_INTERNAL_ba5c662c_4_k_cu_4e3a5b5a4cuda3std6ranges3__45__cpo4cendE)
_ZN34_INTERNAL_ba5c662c_4_k_cu_4e3a5b5a4cuda3std6ranges3__45__cpo4cendE:
	.zero		1
	.type		_ZN34_INTERNAL_ba5c662c_4_k_cu_4e3a5b5a4cuda3std3__420unreachable_sentinelE,@object
	.size		_ZN34_INTERNAL_ba5c662c_4_k_cu_4e3a5b5a4cuda3std3__420unreachable_sentinelE,(_ZN34_INTERNAL_ba5c662c_4_k_cu_4e3a5b5a4cuda3std6ranges3__45__cpo5ssizeE - _ZN34_INTERNAL_ba5c662c_4_k_cu_4e3a5b5a4cuda3std3__420unreachable_sentinelE)
_ZN34_INTERNAL_ba5c662c_4_k_cu_4e3a5b5a4cuda3std3__420unreachable_sentinelE:
	.zero		1
	.type		_ZN34_INTERNAL_ba5c662c_4_k_cu_4e3a5b5a4cuda3std6ranges3__45__cpo5ssizeE,@object
	.size		_ZN34_INTERNAL_ba5c662c_4_k_cu_4e3a5b5a4cuda3std6ranges3__45__cpo5ssizeE,(_ZN34_INTERNAL_ba5c662c_4_k_cu_4e3a5b5a6thrust24THRUST_300001_SM_1000_NS12placeholders3_10E - _ZN34_INTERNAL_ba5c662c_4_k_cu_4e3a5b5a4cuda3std6ranges3__45__cpo5ssizeE)
_ZN34_INTERNAL_ba5c662c_4_k_cu_4e3a5b5a4cuda3std6ranges3__45__cpo5ssizeE:
	.zero		1
	.type		_ZN34_INTERNAL_ba5c662c_4_k_cu_4e3a5b5a6thrust24THRUST_300001_SM_1000_NS12placeholders3_10E,@object
	.size		_ZN34_INTERNAL_ba5c662c_4_k_cu_4e3a5b5a6thrust24THRUST_300001_SM_1000_NS12placeholders3_10E,(_ZN34_INTERNAL_ba5c662c_4_k_cu_4e3a5b5a4cuda3std3__45__cpo5crendE - _ZN34_INTERNAL_ba5c662c_4_k_cu_4e3a5b5a6thrust24THRUST_300001_SM_1000_NS12placeholders3_10E)
_ZN34_INTERNAL_ba5c662c_4_k_cu_4e3a5b5a6thrust24THRUST_300001_SM_1000_NS12placeholders3_10E:
	.zero		1
	.type		_ZN34_INTERNAL_ba5c662c_4_k_cu_4e3a5b5a4cuda3std3__45__cpo5crendE,@object
	.size		_ZN34_INTERNAL_ba5c662c_4_k_cu_4e3a5b5a4cuda3std3__45__cpo5crendE,(_ZN34_INTERNAL_ba5c662c_4_k_cu_4e3a5b5a4cuda3std6ranges3__45__cpo4prevE - _ZN34_INTERNAL_ba5c662c_4_k_cu_4e3a5b5a4cuda3std3__45__cpo5crendE)
_ZN34_INTERNAL_ba5c662c_4_k_cu_4e3a5b5a4cuda3std3__45__cpo5crendE:
	.zero		1
	.type		_ZN34_INTERNAL_ba5c662c_4_k_cu_4e3a5b5a4cuda3std6ranges3__45__cpo4prevE,@object
	.size		_ZN34_INTERNAL_ba5c662c_4_k_cu_4e3a5b5a4cuda3std6ranges3__45__cpo4prevE,(_ZN34_INTERNAL_ba5c662c_4_k_cu_4e3a5b5a4cuda3std6ranges3__45__cpo9iter_moveE - _ZN34_INTERNAL_ba5c662c_4_k_cu_4e3a5b5a4cuda3std6ranges3__45__cpo4prevE)
_ZN34_INTERNAL_ba5c662c_4_k_cu_4e3a5b5a4cuda3std6ranges3__45__cpo4prevE:
	.zero		1
	.type		_ZN34_INTERNAL_ba5c662c_4_k_cu_4e3a5b5a4cuda3std6ranges3__45__cpo9iter_moveE,@object
	.size		_ZN34_INTERNAL_ba5c662c_4_k_cu_4e3a5b5a4cuda3std6ranges3__45__cpo9iter_moveE,(_ZN34_INTERNAL_ba5c662c_4_k_cu_4e3a5b5a6thrust24THRUST_300001_SM_1000_NS12placeholders2_2E - _ZN34_INTERNAL_ba5c662c_4_k_cu_4e3a5b5a4cuda3std6ranges3__45__cpo9iter_moveE)
_ZN34_INTERNAL_ba5c662c_4_k_cu_4e3a5b5a4cuda3std6ranges3__45__cpo9iter_moveE:
	.zero		1
	.type		_ZN34_INTERNAL_ba5c662c_4_k_cu_4e3a5b5a6thrust24THRUST_300001_SM_1000_NS12placeholders2_2E,@object
	.size		_ZN34_INTERNAL_ba5c662c_4_k_cu_4e3a5b5a6thrust24THRUST_300001_SM_1000_NS12placeholders2_2E,(_ZN34_INTERNAL_ba5c662c_4_k_cu_4e3a5b5a6thrust24THRUST_300001_SM_1000_NS12placeholders2_4E - _ZN34_INTERNAL_ba5c662c_4_k_cu_4e3a5b5a6thrust24THRUST_300001_SM_1000_NS12placeholders2_2E)
_ZN34_INTERNAL_ba5c662c_4_k_cu_4e3a5b5a6thrust24THRUST_300001_SM_1000_NS12placeholders2_2E:
	.zero		1
	.type		_ZN34_INTERNAL_ba5c662c_4_k_cu_4e3a5b5a6thrust24THRUST_300001_SM_1000_NS12placeholders2_4E,@object
	.size		_ZN34_INTERNAL_ba5c662c_4_k_cu_4e3a5b5a6thrust24THRUST_300001_SM_1000_NS12placeholders2_4E,(_ZN34_INTERNAL_ba5c662c_4_k_cu_4e3a5b5a4cuda3std3__45__cpo3endE - _ZN34_INTERNAL_ba5c662c_4_k_cu_4e3a5b5a6thrust24THRUST_300001_SM_1000_NS12placeholders2_4E)
_ZN34_INTERNAL_ba5c662c_4_k_cu_4e3a5b5a6thrust24THRUST_300001_SM_1000_NS12placeholders2_4E:
	.zero		1
	.type		_ZN34_INTERNAL_ba5c662c_4_k_cu_4e3a5b5a4cuda3std3__45__cpo3endE,@object
	.size		_ZN34_INTERNAL_ba5c662c_4_k_cu_4e3a5b5a4cuda3std3__45__cpo3endE,(_ZN34_INTERNAL_ba5c662c_4_k_cu_4e3a5b5a4cuda3std6ranges3__45__cpo3endE - _ZN34_INTERNAL_ba5c662c_4_k_cu_4e3a5b5a4cuda3std3__45__cpo3endE)
_ZN34_INTERNAL_ba5c662c_4_k_cu_4e3a5b5a4cuda3std3__45__cpo3endE:
	.zero		1
	.type		_ZN34_INTERNAL_ba5c662c_4_k_cu_4e3a5b5a4cuda3std6ranges3__45__cpo3endE,@object
	.size		_ZN34_INTERNAL_ba5c662c_4_k_cu_4e3a5b5a4cuda3std6ranges3__45__cpo3endE,(_ZN34_INTERNAL_ba5c662c_4_k_cu_4e3a5b5a4cuda3std3__419piecewise_constructE - _ZN34_INTERNAL_ba5c662c_4_k_cu_4e3a5b5a4cuda3std6ranges3__45__cpo3endE)
_ZN34_INTERNAL_ba5c662c_4_k_cu_4e3a5b5a4cuda3std6ranges3__45__cpo3endE:
	.zero		1
	.type		_ZN34_INTERNAL_ba5c662c_4_k_cu_4e3a5b5a4cuda3std3__419piecewise_constructE,@object
	.size		_ZN34_INTERNAL_ba5c662c_4_k_cu_4e3a5b5a4cuda3std3__419piecewise_constructE,(_ZN34_INTERNAL_ba5c662c_4_k_cu_4e3a5b5a4cuda3std6ranges3__45__cpo5cdataE - _ZN34_INTERNAL_ba5c662c_4_k_cu_4e3a5b5a4cuda3std3__419piecewise_constructE)
_ZN34_INTERNAL_ba5c662c_4_k_cu_4e3a5b5a4cuda3std3__419piecewise_constructE:
	.zero		1
	.type		_ZN34_INTERNAL_ba5c662c_4_k_cu_4e3a5b5a4cuda3std6ranges3__45__cpo5cdataE,@object
	.size		_ZN34_INTERNAL_ba5c662c_4_k_cu_4e3a5b5a4cuda3std6ranges3__45__cpo5cdataE,(_ZN34_INTERNAL_ba5c662c_4_k_cu_4e3a5b5a6thrust24THRUST_300001_SM_1000_NS12placeholders2_8E - _ZN34_INTERNAL_ba5c662c_4_k_cu_4e3a5b5a4cuda3std6ranges3__45__cpo5cdataE)
_ZN34_INTERNAL_ba5c662c_4_k_cu_4e3a5b5a4cuda3std6ranges3__45__cpo5cdataE:
	.zero		1
	.type		_ZN34_INTERNAL_ba5c662c_4_k_cu_4e3a5b5a6thrust24THRUST_300001_SM_1000_NS12placeholders2_8E,@object
	.size		_ZN34_INTERNAL_ba5c662c_4_k_cu_4e3a5b5a6thrust24THRUST_300001_SM_1000_NS12placeholders2_8E,(_ZN34_INTERNAL_ba5c662c_4_k_cu_4e3a5b5a4cuda3std3__45__cpo4rendE - _ZN34_INTERNAL_ba5c662c_4_k_cu_4e3a5b5a6thrust24THRUST_300001_SM_1000_NS12placeholders2_8E)
_ZN34_INTERNAL_ba5c662c_4_k_cu_4e3a5b5a6thrust24THRUST_300001_SM_1000_NS12placeholders2_8E:
	.zero		1
	.type		_ZN34_INTERNAL_ba5c662c_4_k_cu_4e3a5b5a4cuda3std3__45__cpo4rendE,@object
	.size		_ZN34_INTERNAL_ba5c662c_4_k_cu_4e3a5b5a4cuda3std3__45__cpo4rendE,(_ZN34_INTERNAL_ba5c662c_4_k_cu_4e3a5b5a4cuda3std6ranges3__45__cpo9iter_swapE - _ZN34_INTERNAL_ba5c662c_4_k_cu_4e3a5b5a4cuda3std3__45__cpo4rendE)
_ZN34_INTERNAL_ba5c662c_4_k_cu_4e3a5b5a4cuda3std3__45__cpo4rendE:
	.zero		1
	.type		_ZN34_INTERNAL_ba5c662c_4_k_cu_4e3a5b5a4cuda3std6ranges3__45__cpo9iter_swapE,@object
	.size		_ZN34_INTERNAL_ba5c662c_4_k_cu_4e3a5b5a4cuda3std6ranges3__45__cpo9iter_swapE,(_ZN34_INTERNAL_ba5c662c_4_k_cu_4e3a5b5a4cuda3std3__48unexpectE - _ZN34_INTERNAL_ba5c662c_4_k_cu_4e3a5b5a4cuda3std6ranges3__45__cpo9iter_swapE)
_ZN34_INTERNAL_ba5c662c_4_k_cu_4e3a5b5a4cuda3std6ranges3__45__cpo9iter_swapE:
	.zero		1
	.type		_ZN34_INTERNAL_ba5c662c_4_k_cu_4e3a5b5a4cuda3std3__48unexpectE,@object
	.size		_ZN34_INTERNAL_ba5c662c_4_k_cu_4e3a5b5a4cuda3std3__48unexpectE,(_ZN34_INTERNAL_ba5c662c_4_k_cu_4e3a5b5a6thrust24THRUST_300001_SM_1000_NS6system6detail10sequential3seqE - _ZN34_INTERNAL_ba5c662c_4_k_cu_4e3a5b5a4cuda3std3__48unexpectE)
_ZN34_INTERNAL_ba5c662c_4_k_cu_4e3a5b5a4cuda3std3__48unexpectE:
	.zero		1
	.type		_ZN34_INTERNAL_ba5c662c_4_k_cu_4e3a5b5a6thrust24THRUST_300001_SM_1000_NS6system6detail10sequential3seqE,@object
	.size		_ZN34_INTERNAL_ba5c662c_4_k_cu_4e3a5b5a6thrust24THRUST_300001_SM_1000_NS6system6detail10sequential3seqE,(.L_29 - _ZN34_INTERNAL_ba5c662c_4_k_cu_4e3a5b5a6thrust24THRUST_300001_SM_1000_NS6system6detail10sequential3seqE)
_ZN34_INTERNAL_ba5c662c_4_k_cu_4e3a5b5a6thrust24THRUST_300001_SM_1000_NS6system6detail10sequential3seqE:
	.zero		1
.L_29:


//--------------------- .nv.shared._Z22ScatterToStripedKernelPiS_ --------------------------
	.section	.nv.shared._Z22ScatterToStripedKernelPiS_,"aw",@nobits
	.sectionflags	@""
	.align	16
.nv.shared._Z22ScatterToStripedKernelPiS_:
	.zero		3072


//--------------------- .nv.shared._Z22ScatterToBlockedKernelPiS_ --------------------------
	.section	.nv.shared._Z22ScatterToBlockedKernelPiS_,"aw",@nobits
	.sectionflags	@""
	.align	16
.nv.shared._Z22ScatterToBlockedKernelPiS_:
	.zero		3072


//--------------------- .nv.shared._Z22BlockedToStripedKernelPi --------------------------
	.section	.nv.shared._Z22BlockedToStripedKernelPi,"aw",@nobits
	.sectionflags	@""
	.align	16
.nv.shared._Z22BlockedToStripedKernelPi:
	.zero		3072


//--------------------- .nv.shared._Z22StripedToBlockedKernelPi --------------------------
	.section	.nv.shared._Z22StripedToBlockedKernelPi,"aw",@nobits
	.sectionflags	@""
	.align	16
.nv.shared._Z22StripedToBlockedKernelPi:
	.zero		3072


//--------------------- .nv.constant0._ZN3cub18CUB_300001_SM_10006detail11EmptyKernelIvEEvv --------------------------
	.section	.nv.constant0._ZN3cub18CUB_300001_SM_10006detail11EmptyKernelIvEEvv,"a",@progbits
	.sectionflags	@""
	.align	4
.nv.constant0._ZN3cub18CUB_300001_SM_10006detail11EmptyKernelIvEEvv:
	.zero		896


//--------------------- .nv.constant0._Z22ScatterToStripedKernelPiS_ --------------------------
	.section	.nv.constant0._Z22ScatterToStripedKernelPiS_,"a",@progbits
	.sectionflags	@""
	.align	4
.nv.constant0._Z22ScatterToStripedKernelPiS_:
	.zero		912


//--------------------- .nv.constant0._Z22ScatterToBlockedKernelPiS_ --------------------------
	.section	.nv.constant0._Z22ScatterToBlockedKernelPiS_,"a",@progbits
	.sectionflags	@""
	.align	4
.nv.constant0._Z22ScatterToBlockedKernelPiS_:
	.zero		912


//--------------------- .nv.constant0._Z22BlockedToStripedKernelPi --------------------------
	.section	.nv.constant0._Z22BlockedToStripedKernelPi,"a",@progbits
	.sectionflags	@""
	.align	4
.nv.constant0._Z22BlockedToStripedKernelPi:
	.zero		904


//--------------------- .nv.constant0._Z22StripedToBlockedKernelPi --------------------------
	.section	.nv.constant0._Z22StripedToBlockedKernelPi,"a",@progbits
	.sectionflags	@""
	.align	4
.nv.constant0._Z22StripedToBlockedKernelPi:
	.zero		904


//--------------------- SYMBOLS --------------------------

	.type		.nv.reservedSmem.offset0,@object
	.size		.nv.reservedSmem.offset0,0x4
	.type		.nv.reservedSmem.cap,@object
	.size		.nv.reservedSmem.cap,0x4
